//
// Generated by NVIDIA NVVM Compiler
//
// Compiler Build ID: CL-36424714
// Cuda compilation tools, release 13.0, V13.0.88
// Based on NVVM 20.0.0
//

.version 9.0
.target sm_100
.address_size 64

	// .globl	_Z14MPA_psi_updateP7double2PKS_PKdjjjjj
// _ZZ14MPA_psi_updateP7double2PKS_PKdjjjjjE14this_nonlinear has been demoted
// _ZZ14MPA_psi_updateP7double2PKS_PKdjjjjjE14this_MPA_coeff has been demoted

.visible .entry _Z14MPA_psi_updateP7double2PKS_PKdjjjjj(
	.param .u64 .ptr .align 1 _Z14MPA_psi_updateP7double2PKS_PKdjjjjj_param_0,
	.param .u64 .ptr .align 1 _Z14MPA_psi_updateP7double2PKS_PKdjjjjj_param_1,
	.param .u64 .ptr .align 1 _Z14MPA_psi_updateP7double2PKS_PKdjjjjj_param_2,
	.param .u32 _Z14MPA_psi_updateP7double2PKS_PKdjjjjj_param_3,
	.param .u32 _Z14MPA_psi_updateP7double2PKS_PKdjjjjj_param_4,
	.param .u32 _Z14MPA_psi_updateP7double2PKS_PKdjjjjj_param_5,
	.param .u32 _Z14MPA_psi_updateP7double2PKS_PKdjjjjj_param_6,
	.param .u32 _Z14MPA_psi_updateP7double2PKS_PKdjjjjj_param_7
)
{
	.reg .pred 	%p<18>;
	.reg .b32 	%r<159>;
	.reg .b64 	%rd<71>;
	.reg .b64 	%fd<148>;
	// demoted variable
	.shared .align 16 .b8 _ZZ14MPA_psi_updateP7double2PKS_PKdjjjjjE14this_nonlinear[480];
	// demoted variable
	.shared .align 8 .b8 _ZZ14MPA_psi_updateP7double2PKS_PKdjjjjjE14this_MPA_coeff[6960];
	ld.param.u64 	%rd2, [_Z14MPA_psi_updateP7double2PKS_PKdjjjjj_param_0];
	ld.param.u64 	%rd3, [_Z14MPA_psi_updateP7double2PKS_PKdjjjjj_param_1];
	ld.param.u64 	%rd4, [_Z14MPA_psi_updateP7double2PKS_PKdjjjjj_param_2];
	ld.param.u32 	%r45, [_Z14MPA_psi_updateP7double2PKS_PKdjjjjj_param_3];
	ld.param.u32 	%r46, [_Z14MPA_psi_updateP7double2PKS_PKdjjjjj_param_4];
	ld.param.u32 	%r47, [_Z14MPA_psi_updateP7double2PKS_PKdjjjjj_param_5];
	ld.param.u32 	%r44, [_Z14MPA_psi_updateP7double2PKS_PKdjjjjj_param_6];
	cvta.to.global.u64 	%rd1, %rd4;
	cvta.to.global.u64 	%rd5, %rd3;
	mov.u32 	%r1, %tid.x;
	mov.u32 	%r48, %ctaid.x;
	mul.lo.s32 	%r49, %r46, %r45;
	mul.lo.s32 	%r50, %r49, %r47;
	rem.u32 	%r51, %r48, %r50;
	sub.s32 	%r52, %r48, %r51;
	mul.lo.s32 	%r53, %r52, %r44;
	mad.lo.s32 	%r54, %r50, %r1, %r53;
	add.s32 	%r2, %r54, %r51;
	add.s32 	%r3, %r51, %r53;
	shl.b32 	%r55, %r1, 4;
	mov.u32 	%r56, _ZZ14MPA_psi_updateP7double2PKS_PKdjjjjjE14this_nonlinear;
	add.s32 	%r57, %r56, %r55;
	mul.wide.u32 	%rd6, %r2, 16;
	add.s64 	%rd7, %rd5, %rd6;
	ld.global.v2.f64 	{%fd25, %fd26}, [%rd7];
	st.shared.v2.f64 	[%r57], {%fd25, %fd26};
	add.s32 	%r4, %r44, -1;
	setp.eq.s32 	%p1, %r4, 0;
	@%p1 bra 	$L__BB0_13;
	mul.lo.s32 	%r5, %r4, %r1;
	add.s32 	%r59, %r44, -2;
	and.b32  	%r6, %r4, 15;
	setp.lt.u32 	%p2, %r59, 15;
	mov.b32 	%r148, 0;
	@%p2 bra 	$L__BB0_4;
	and.b32  	%r148, %r4, -16;
	mov.b32 	%r146, 0;
$L__BB0_3:
	.pragma "nounroll";
	add.s32 	%r61, %r146, %r5;
	mul.wide.u32 	%rd8, %r61, 8;
	add.s64 	%rd9, %rd1, %rd8;
	ld.global.f64 	%fd27, [%rd9];
	shl.b32 	%r62, %r61, 3;
	mov.u32 	%r63, _ZZ14MPA_psi_updateP7double2PKS_PKdjjjjjE14this_MPA_coeff;
	add.s32 	%r64, %r63, %r62;
	st.shared.f64 	[%r64], %fd27;
	add.s32 	%r65, %r61, 1;
	mul.wide.u32 	%rd10, %r65, 8;
	add.s64 	%rd11, %rd1, %rd10;
	ld.global.f64 	%fd28, [%rd11];
	st.shared.f64 	[%r64+8], %fd28;
	add.s32 	%r66, %r61, 2;
	mul.wide.u32 	%rd12, %r66, 8;
	add.s64 	%rd13, %rd1, %rd12;
	ld.global.f64 	%fd29, [%rd13];
	st.shared.f64 	[%r64+16], %fd29;
	add.s32 	%r67, %r61, 3;
	mul.wide.u32 	%rd14, %r67, 8;
	add.s64 	%rd15, %rd1, %rd14;
	ld.global.f64 	%fd30, [%rd15];
	st.shared.f64 	[%r64+24], %fd30;
	add.s32 	%r68, %r61, 4;
	mul.wide.u32 	%rd16, %r68, 8;
	add.s64 	%rd17, %rd1, %rd16;
	ld.global.f64 	%fd31, [%rd17];
	st.shared.f64 	[%r64+32], %fd31;
	add.s32 	%r69, %r61, 5;
	mul.wide.u32 	%rd18, %r69, 8;
	add.s64 	%rd19, %rd1, %rd18;
	ld.global.f64 	%fd32, [%rd19];
	st.shared.f64 	[%r64+40], %fd32;
	add.s32 	%r70, %r61, 6;
	mul.wide.u32 	%rd20, %r70, 8;
	add.s64 	%rd21, %rd1, %rd20;
	ld.global.f64 	%fd33, [%rd21];
	st.shared.f64 	[%r64+48], %fd33;
	add.s32 	%r71, %r61, 7;
	mul.wide.u32 	%rd22, %r71, 8;
	add.s64 	%rd23, %rd1, %rd22;
	ld.global.f64 	%fd34, [%rd23];
	st.shared.f64 	[%r64+56], %fd34;
	add.s32 	%r72, %r61, 8;
	mul.wide.u32 	%rd24, %r72, 8;
	add.s64 	%rd25, %rd1, %rd24;
	ld.global.f64 	%fd35, [%rd25];
	st.shared.f64 	[%r64+64], %fd35;
	add.s32 	%r73, %r61, 9;
	mul.wide.u32 	%rd26, %r73, 8;
	add.s64 	%rd27, %rd1, %rd26;
	ld.global.f64 	%fd36, [%rd27];
	st.shared.f64 	[%r64+72], %fd36;
	add.s32 	%r74, %r61, 10;
	mul.wide.u32 	%rd28, %r74, 8;
	add.s64 	%rd29, %rd1, %rd28;
	ld.global.f64 	%fd37, [%rd29];
	st.shared.f64 	[%r64+80], %fd37;
	add.s32 	%r75, %r61, 11;
	mul.wide.u32 	%rd30, %r75, 8;
	add.s64 	%rd31, %rd1, %rd30;
	ld.global.f64 	%fd38, [%rd31];
	st.shared.f64 	[%r64+88], %fd38;
	add.s32 	%r76, %r61, 12;
	mul.wide.u32 	%rd32, %r76, 8;
	add.s64 	%rd33, %rd1, %rd32;
	ld.global.f64 	%fd39, [%rd33];
	st.shared.f64 	[%r64+96], %fd39;
	add.s32 	%r77, %r61, 13;
	mul.wide.u32 	%rd34, %r77, 8;
	add.s64 	%rd35, %rd1, %rd34;
	ld.global.f64 	%fd40, [%rd35];
	st.shared.f64 	[%r64+104], %fd40;
	add.s32 	%r78, %r61, 14;
	mul.wide.u32 	%rd36, %r78, 8;
	add.s64 	%rd37, %rd1, %rd36;
	ld.global.f64 	%fd41, [%rd37];
	st.shared.f64 	[%r64+112], %fd41;
	add.s32 	%r79, %r61, 15;
	mul.wide.u32 	%rd38, %r79, 8;
	add.s64 	%rd39, %rd1, %rd38;
	ld.global.f64 	%fd42, [%rd39];
	st.shared.f64 	[%r64+120], %fd42;
	add.s32 	%r146, %r146, 16;
	setp.ne.s32 	%p3, %r146, %r148;
	@%p3 bra 	$L__BB0_3;
$L__BB0_4:
	setp.eq.s32 	%p4, %r6, 0;
	@%p4 bra 	$L__BB0_13;
	and.b32  	%r11, %r4, 7;
	setp.lt.u32 	%p5, %r6, 8;
	@%p5 bra 	$L__BB0_7;
	add.s32 	%r80, %r148, %r5;
	mul.wide.u32 	%rd40, %r80, 8;
	add.s64 	%rd41, %rd1, %rd40;
	ld.global.f64 	%fd43, [%rd41];
	shl.b32 	%r81, %r80, 3;
	mov.u32 	%r82, _ZZ14MPA_psi_updateP7double2PKS_PKdjjjjjE14this_MPA_coeff;
	add.s32 	%r83, %r82, %r81;
	st.shared.f64 	[%r83], %fd43;
	add.s32 	%r84, %r80, 1;
	mul.wide.u32 	%rd42, %r84, 8;
	add.s64 	%rd43, %rd1, %rd42;
	ld.global.f64 	%fd44, [%rd43];
	st.shared.f64 	[%r83+8], %fd44;
	add.s32 	%r85, %r80, 2;
	mul.wide.u32 	%rd44, %r85, 8;
	add.s64 	%rd45, %rd1, %rd44;
	ld.global.f64 	%fd45, [%rd45];
	st.shared.f64 	[%r83+16], %fd45;
	add.s32 	%r86, %r80, 3;
	mul.wide.u32 	%rd46, %r86, 8;
	add.s64 	%rd47, %rd1, %rd46;
	ld.global.f64 	%fd46, [%rd47];
	st.shared.f64 	[%r83+24], %fd46;
	add.s32 	%r87, %r80, 4;
	mul.wide.u32 	%rd48, %r87, 8;
	add.s64 	%rd49, %rd1, %rd48;
	ld.global.f64 	%fd47, [%rd49];
	st.shared.f64 	[%r83+32], %fd47;
	add.s32 	%r88, %r80, 5;
	mul.wide.u32 	%rd50, %r88, 8;
	add.s64 	%rd51, %rd1, %rd50;
	ld.global.f64 	%fd48, [%rd51];
	st.shared.f64 	[%r83+40], %fd48;
	add.s32 	%r89, %r80, 6;
	mul.wide.u32 	%rd52, %r89, 8;
	add.s64 	%rd53, %rd1, %rd52;
	ld.global.f64 	%fd49, [%rd53];
	st.shared.f64 	[%r83+48], %fd49;
	add.s32 	%r90, %r80, 7;
	mul.wide.u32 	%rd54, %r90, 8;
	add.s64 	%rd55, %rd1, %rd54;
	ld.global.f64 	%fd50, [%rd55];
	st.shared.f64 	[%r83+56], %fd50;
	add.s32 	%r148, %r148, 8;
$L__BB0_7:
	setp.eq.s32 	%p6, %r11, 0;
	@%p6 bra 	$L__BB0_13;
	and.b32  	%r14, %r4, 3;
	setp.lt.u32 	%p7, %r11, 4;
	@%p7 bra 	$L__BB0_10;
	add.s32 	%r91, %r148, %r5;
	mul.wide.u32 	%rd56, %r91, 8;
	add.s64 	%rd57, %rd1, %rd56;
	ld.global.f64 	%fd51, [%rd57];
	shl.b32 	%r92, %r91, 3;
	mov.u32 	%r93, _ZZ14MPA_psi_updateP7double2PKS_PKdjjjjjE14this_MPA_coeff;
	add.s32 	%r94, %r93, %r92;
	st.shared.f64 	[%r94], %fd51;
	add.s32 	%r95, %r91, 1;
	mul.wide.u32 	%rd58, %r95, 8;
	add.s64 	%rd59, %rd1, %rd58;
	ld.global.f64 	%fd52, [%rd59];
	st.shared.f64 	[%r94+8], %fd52;
	add.s32 	%r96, %r91, 2;
	mul.wide.u32 	%rd60, %r96, 8;
	add.s64 	%rd61, %rd1, %rd60;
	ld.global.f64 	%fd53, [%rd61];
	st.shared.f64 	[%r94+16], %fd53;
	add.s32 	%r97, %r91, 3;
	mul.wide.u32 	%rd62, %r97, 8;
	add.s64 	%rd63, %rd1, %rd62;
	ld.global.f64 	%fd54, [%rd63];
	st.shared.f64 	[%r94+24], %fd54;
	add.s32 	%r148, %r148, 4;
$L__BB0_10:
	setp.eq.s32 	%p8, %r14, 0;
	@%p8 bra 	$L__BB0_13;
	shl.b32 	%r98, %r5, 3;
	shl.b32 	%r99, %r148, 3;
	add.s32 	%r100, %r98, %r99;
	mov.u32 	%r101, _ZZ14MPA_psi_updateP7double2PKS_PKdjjjjjE14this_MPA_coeff;
	add.s32 	%r152, %r101, %r100;
	add.s32 	%r151, %r148, %r5;
	neg.s32 	%r150, %r14;
$L__BB0_12:
	.pragma "nounroll";
	mul.wide.u32 	%rd64, %r151, 8;
	add.s64 	%rd65, %rd1, %rd64;
	ld.global.f64 	%fd55, [%rd65];
	st.shared.f64 	[%r152], %fd55;
	add.s32 	%r152, %r152, 8;
	add.s32 	%r151, %r151, 1;
	add.s32 	%r150, %r150, 1;
	setp.ne.s32 	%p9, %r150, 0;
	@%p9 bra 	$L__BB0_12;
$L__BB0_13:
	bar.sync 	0;
	setp.eq.s32 	%p10, %r1, 0;
	@%p10 bra 	$L__BB0_26;
	add.s32 	%r26, %r1, 1;
	and.b32  	%r27, %r26, 7;
	setp.lt.u32 	%p11, %r1, 7;
	mov.f64 	%fd146, 0d0000000000000000;
	mov.b32 	%r157, 0;
	mov.f64 	%fd147, %fd146;
	@%p11 bra 	$L__BB0_17;
	and.b32  	%r157, %r26, 2040;
	neg.s32 	%r155, %r157;
	shl.b32 	%r104, %r1, 3;
	mov.u32 	%r105, _ZZ14MPA_psi_updateP7double2PKS_PKdjjjjjE14this_MPA_coeff;
	add.s32 	%r106, %r104, %r105;
	add.s32 	%r154, %r106, -8;
	shl.b32 	%r107, %r44, 6;
	add.s32 	%r31, %r107, -64;
	shl.b32 	%r108, %r44, 3;
	add.s32 	%r153, %r56, 64;
	add.s32 	%r32, %r108, -8;
	mov.f64 	%fd146, 0d0000000000000000;
$L__BB0_16:
	.pragma "nounroll";
	ld.shared.f64 	%fd59, [%r154];
	ld.shared.v2.f64 	{%fd60, %fd61}, [%r153+-64];
	fma.rn.f64 	%fd62, %fd59, %fd60, %fd146;
	fma.rn.f64 	%fd63, %fd59, %fd61, %fd147;
	add.s32 	%r110, %r154, %r32;
	ld.shared.f64 	%fd64, [%r110];
	ld.shared.v2.f64 	{%fd65, %fd66}, [%r153+-48];
	fma.rn.f64 	%fd67, %fd64, %fd65, %fd62;
	fma.rn.f64 	%fd68, %fd64, %fd66, %fd63;
	add.s32 	%r111, %r110, %r32;
	ld.shared.f64 	%fd69, [%r111];
	ld.shared.v2.f64 	{%fd70, %fd71}, [%r153+-32];
	fma.rn.f64 	%fd72, %fd69, %fd70, %fd67;
	fma.rn.f64 	%fd73, %fd69, %fd71, %fd68;
	add.s32 	%r112, %r111, %r32;
	ld.shared.f64 	%fd74, [%r112];
	ld.shared.v2.f64 	{%fd75, %fd76}, [%r153+-16];
	fma.rn.f64 	%fd77, %fd74, %fd75, %fd72;
	fma.rn.f64 	%fd78, %fd74, %fd76, %fd73;
	add.s32 	%r113, %r112, %r32;
	ld.shared.f64 	%fd79, [%r113];
	ld.shared.v2.f64 	{%fd80, %fd81}, [%r153];
	fma.rn.f64 	%fd82, %fd79, %fd80, %fd77;
	fma.rn.f64 	%fd83, %fd79, %fd81, %fd78;
	add.s32 	%r114, %r113, %r32;
	ld.shared.f64 	%fd84, [%r114];
	ld.shared.v2.f64 	{%fd85, %fd86}, [%r153+16];
	fma.rn.f64 	%fd87, %fd84, %fd85, %fd82;
	fma.rn.f64 	%fd88, %fd84, %fd86, %fd83;
	add.s32 	%r115, %r114, %r32;
	ld.shared.f64 	%fd89, [%r115];
	ld.shared.v2.f64 	{%fd90, %fd91}, [%r153+32];
	fma.rn.f64 	%fd92, %fd89, %fd90, %fd87;
	fma.rn.f64 	%fd93, %fd89, %fd91, %fd88;
	add.s32 	%r116, %r115, %r32;
	ld.shared.f64 	%fd94, [%r116];
	ld.shared.v2.f64 	{%fd95, %fd96}, [%r153+48];
	fma.rn.f64 	%fd146, %fd94, %fd95, %fd92;
	fma.rn.f64 	%fd147, %fd94, %fd96, %fd93;
	add.s32 	%r155, %r155, 8;
	add.s32 	%r154, %r154, %r31;
	add.s32 	%r153, %r153, 128;
	setp.ne.s32 	%p12, %r155, 0;
	@%p12 bra 	$L__BB0_16;
$L__BB0_17:
	setp.eq.s32 	%p13, %r27, 0;
	@%p13 bra 	$L__BB0_25;
	setp.lt.u32 	%p14, %r27, 4;
	@%p14 bra 	$L__BB0_20;
	mad.lo.s32 	%r117, %r157, %r4, %r1;
	shl.b32 	%r118, %r117, 3;
	mov.u32 	%r119, _ZZ14MPA_psi_updateP7double2PKS_PKdjjjjjE14this_MPA_coeff;
	add.s32 	%r120, %r119, %r118;
	ld.shared.f64 	%fd98, [%r120+-8];
	shl.b32 	%r121, %r157, 4;
	add.s32 	%r123, %r56, %r121;
	ld.shared.v2.f64 	{%fd99, %fd100}, [%r123];
	fma.rn.f64 	%fd101, %fd98, %fd99, %fd146;
	fma.rn.f64 	%fd102, %fd98, %fd100, %fd147;
	shl.b32 	%r124, %r4, 3;
	add.s32 	%r125, %r120, %r124;
	ld.shared.f64 	%fd103, [%r125+-8];
	ld.shared.v2.f64 	{%fd104, %fd105}, [%r123+16];
	fma.rn.f64 	%fd106, %fd103, %fd104, %fd101;
	fma.rn.f64 	%fd107, %fd103, %fd105, %fd102;
	add.s32 	%r126, %r125, %r124;
	ld.shared.f64 	%fd108, [%r126+-8];
	ld.shared.v2.f64 	{%fd109, %fd110}, [%r123+32];
	fma.rn.f64 	%fd111, %fd108, %fd109, %fd106;
	fma.rn.f64 	%fd112, %fd108, %fd110, %fd107;
	add.s32 	%r127, %r126, %r124;
	ld.shared.f64 	%fd113, [%r127+-8];
	ld.shared.v2.f64 	{%fd114, %fd115}, [%r123+48];
	fma.rn.f64 	%fd146, %fd113, %fd114, %fd111;
	fma.rn.f64 	%fd147, %fd113, %fd115, %fd112;
	add.s32 	%r157, %r157, 4;
$L__BB0_20:
	and.b32  	%r128, %r26, 3;
	setp.eq.s32 	%p15, %r128, 0;
	@%p15 bra 	$L__BB0_25;
	setp.eq.s32 	%p16, %r128, 1;
	@%p16 bra 	$L__BB0_23;
	mad.lo.s32 	%r129, %r157, %r4, %r1;
	shl.b32 	%r130, %r129, 3;
	mov.u32 	%r131, _ZZ14MPA_psi_updateP7double2PKS_PKdjjjjjE14this_MPA_coeff;
	add.s32 	%r132, %r131, %r130;
	ld.shared.f64 	%fd117, [%r132+-8];
	shl.b32 	%r133, %r157, 4;
	add.s32 	%r135, %r56, %r133;
	ld.shared.v2.f64 	{%fd118, %fd119}, [%r135];
	fma.rn.f64 	%fd120, %fd117, %fd118, %fd146;
	fma.rn.f64 	%fd121, %fd117, %fd119, %fd147;
	shl.b32 	%r136, %r4, 3;
	add.s32 	%r137, %r132, %r136;
	ld.shared.f64 	%fd122, [%r137+-8];
	ld.shared.v2.f64 	{%fd123, %fd124}, [%r135+16];
	fma.rn.f64 	%fd146, %fd122, %fd123, %fd120;
	fma.rn.f64 	%fd147, %fd122, %fd124, %fd121;
	add.s32 	%r157, %r157, 2;
$L__BB0_23:
	and.b32  	%r138, %r1, 1;
	setp.eq.b32 	%p17, %r138, 1;
	@%p17 bra 	$L__BB0_25;
	mad.lo.s32 	%r139, %r157, %r4, %r1;
	shl.b32 	%r140, %r139, 3;
	mov.u32 	%r141, _ZZ14MPA_psi_updateP7double2PKS_PKdjjjjjE14this_MPA_coeff;
	add.s32 	%r142, %r141, %r140;
	ld.shared.f64 	%fd125, [%r142+-8];
	shl.b32 	%r143, %r157, 4;
	add.s32 	%r145, %r56, %r143;
	ld.shared.v2.f64 	{%fd126, %fd127}, [%r145];
	fma.rn.f64 	%fd146, %fd125, %fd126, %fd146;
	fma.rn.f64 	%fd147, %fd125, %fd127, %fd147;
$L__BB0_25:
	cvta.to.global.u64 	%rd66, %rd2;
	mul.wide.u32 	%rd67, %r3, 16;
	add.s64 	%rd68, %rd66, %rd67;
	ld.global.v2.f64 	{%fd128, %fd129}, [%rd68];
	add.f64 	%fd130, %fd146, %fd128;
	add.s64 	%rd70, %rd66, %rd6;
	add.f64 	%fd131, %fd147, %fd129;
	st.global.v2.f64 	[%rd70], {%fd130, %fd131};
$L__BB0_26:
	ret;

}


// ===== COMPILED SASS (sm_100) =====

	.target	sm_100

	.elftype	@"ET_EXEC"


//--------------------- .note.nv.tkinfo           --------------------------
	.section	.note.nv.tkinfo,"",@"SHT_NOTE"
	.sectionflags	@"SHF_NOTE_NV_TKINFO"
	.tkinfo
        /*0018*/ 	.word	0x00000002
        /*0030*/ 	.string	""
        /*0030*/ 	.string	"ptxas"
        /*0030*/ 	.string	"Cuda compilation tools, release 13.0, V13.0.88"
        /*0030*/ 	.string	"Build cuda_13.0.r13.0/compiler.36424714_0"
        /*0030*/ 	.string	"-arch sm_100 -m 64 "



//--------------------- .note.nv.cuinfo           --------------------------
	.section	.note.nv.cuinfo,"",@"SHT_NOTE"
	.sectionflags	@"SHF_NOTE_NV_CUINFO"
        /*0018*/ 	.short	0x0002
        /*001a*/ 	.short	0x0064
        /*001c*/ 	.short	0x0082
	.zero		2


//--------------------- .nv.info                  --------------------------
	.section	.nv.info,"",@"SHT_CUDA_INFO"
	.align	4


	//----- nvinfo : EIATTR_REGCOUNT
	.align		4
        /*0000*/ 	.byte	0x04, 0x2f
        /*0002*/ 	.short	(.L_1 - .L_0)
	.align		4
.L_0:
        /*0004*/ 	.word	index@(_Z14MPA_psi_updateP7double2PKS_PKdjjjjj)
        /*0008*/ 	.word	0x00000020


	//----- nvinfo : EIATTR_FRAME_SIZE
	.align		4
.L_1:
        /*000c*/ 	.byte	0x04, 0x11
        /*000e*/ 	.short	(.L_3 - .L_2)
	.align		4
.L_2:
        /*0010*/ 	.word	index@(_Z14MPA_psi_updateP7double2PKS_PKdjjjjj)
        /*0014*/ 	.word	0x00000000


	//----- nvinfo : EIATTR_MIN_STACK_SIZE
	.align		4
.L_3:
        /*0018*/ 	.byte	0x04, 0x12
        /*001a*/ 	.short	(.L_5 - .L_4)
	.align		4
.L_4:
        /*001c*/ 	.word	index@(_Z14MPA_psi_updateP7double2PKS_PKdjjjjj)
        /*0020*/ 	.word	0x00000000
.L_5:


//--------------------- .nv.compat                --------------------------
	.section	.nv.compat,"",@"SHT_CUDA_COMPAT_INFO"
	.align	4
        /*0000*/ 	.byte	0x02, 0x09, 0x00, 0x00, 0x02, 0x02, 0x01, 0x00, 0x02, 0x05, 0x05, 0x00, 0x03, 0x07, 0x01, 0x01
        /*0010*/ 	.byte	0x02, 0x03, 0x00, 0x00, 0x02, 0x06, 0x01, 0x00, 0x04, 0x0b, 0x08, 0x00, 0x01, 0x00, 0x00, 0x00
        /*0020*/ 	.byte	0x00, 0x00, 0x00, 0x00


//--------------------- .nv.info._Z14MPA_psi_updateP7double2PKS_PKdjjjjj --------------------------
	.section	.nv.info._Z14MPA_psi_updateP7double2PKS_PKdjjjjj,"",@"SHT_CUDA_INFO"
	.sectionflags	@""
	.align	4


	//----- nvinfo : EIATTR_CUDA_API_VERSION
	.align		4
        /*0000*/ 	.byte	0x04, 0x37
        /*0002*/ 	.short	(.L_7 - .L_6)
.L_6:
        /*0004*/ 	.word	0x00000082


	//----- nvinfo : EIATTR_KPARAM_INFO
	.align		4
.L_7:
        /*0008*/ 	.byte	0x04, 0x17
        /*000a*/ 	.short	(.L_9 - .L_8)
.L_8:
        /*000c*/ 	.word	0x00000000
        /*0010*/ 	.short	0x0007
        /*0012*/ 	.short	0x0028
        /*0014*/ 	.byte	0x00, 0xf0, 0x11, 0x00


	//----- nvinfo : EIATTR_KPARAM_INFO
	.align		4
.L_9:
        /*0018*/ 	.byte	0x04, 0x17
        /*001a*/ 	.short	(.L_11 - .L_10)
.L_10:
        /*001c*/ 	.word	0x00000000
        /*0020*/ 	.short	0x0006
        /*0022*/ 	.short	0x0024
        /*0024*/ 	.byte	0x00, 0xf0, 0x11, 0x00


	//----- nvinfo : EIATTR_KPARAM_INFO
	.align		4
.L_11:
        /*0028*/ 	.byte	0x04, 0x17
        /*002a*/ 	.short	(.L_13 - .L_12)
.L_12:
        /*002c*/ 	.word	0x00000000
        /*0030*/ 	.short	0x0005
        /*0032*/ 	.short	0x0020
        /*0034*/ 	.byte	0x00, 0xf0, 0x11, 0x00


	//----- nvinfo : EIATTR_KPARAM_INFO
	.align		4
.L_13:
        /*0038*/ 	.byte	0x04, 0x17
        /*003a*/ 	.short	(.L_15 - .L_14)
.L_14:
        /*003c*/ 	.word	0x00000000
        /*0040*/ 	.short	0x0004
        /*0042*/ 	.short	0x001c
        /*0044*/ 	.byte	0x00, 0xf0, 0x11, 0x00


	//----- nvinfo : EIATTR_KPARAM_INFO
	.align		4
.L_15:
        /*0048*/ 	.byte	0x04, 0x17
        /*004a*/ 	.short	(.L_17 - .L_16)
.L_16:
        /*004c*/ 	.word	0x00000000
        /*0050*/ 	.short	0x0003
        /*0052*/ 	.short	0x0018
        /*0054*/ 	.byte	0x00, 0xf0, 0x11, 0x00


	//----- nvinfo : EIATTR_KPARAM_INFO
	.align		4
.L_17:
        /*0058*/ 	.byte	0x04, 0x17
        /*005a*/ 	.short	(.L_19 - .L_18)
.L_18:
        /*005c*/ 	.word	0x00000000
        /*0060*/ 	.short	0x0002
        /*0062*/ 	.short	0x0010
        /*0064*/ 	.byte	0x00, 0xf5, 0x21, 0x00


	//----- nvinfo : EIATTR_KPARAM_INFO
	.align		4
.L_19:
        /*0068*/ 	.byte	0x04, 0x17
        /*006a*/ 	.short	(.L_21 - .L_20)
.L_20:
        /*006c*/ 	.word	0x00000000
        /*0070*/ 	.short	0x0001
        /*0072*/ 	.short	0x0008
        /*0074*/ 	.byte	0x00, 0xf5, 0x21, 0x00


	//----- nvinfo : EIATTR_KPARAM_INFO
	.align		4
.L_21:
        /*0078*/ 	.byte	0x04, 0x17
        /*007a*/ 	.short	(.L_23 - .L_22)
.L_22:
        /*007c*/ 	.word	0x00000000
        /*0080*/ 	.short	0x0000
        /*0082*/ 	.short	0x0000
        /*0084*/ 	.byte	0x00, 0xf5, 0x21, 0x00


	//----- nvinfo : EIATTR_SPARSE_MMA_MASK
	.align		4
.L_23:
        /*0088*/ 	.byte	0x03, 0x50
        /*008a*/ 	.short	0x0000


	//----- nvinfo : EIATTR_MAXREG_COUNT
	.align		4
        /*008c*/ 	.byte	0x03, 0x1b
        /*008e*/ 	.short	0x00ff


	//----- nvinfo : EIATTR_NUM_BARRIERS
	.align		4
        /*0090*/ 	.byte	0x02, 0x4c
        /*0092*/ 	.byte	0x01
	.zero		1


	//----- nvinfo : EIATTR_MERCURY_ISA_VERSION
	.align		4
        /*0094*/ 	.byte	0x03, 0x5f
        /*0096*/ 	.short	0x0101


	//----- nvinfo : EIATTR_VRC_CTA_INIT_COUNT
	.align		4
        /*0098*/ 	.byte	0x02, 0x4a
	.zero		1
	.zero		1


	//----- nvinfo : EIATTR_EXIT_INSTR_OFFSETS
	.align		4
        /*009c*/ 	.byte	0x04, 0x1c
        /*009e*/ 	.short	(.L_25 - .L_24)


	//   ....[0]....
.L_24:
        /*00a0*/ 	.word	0x00000ce0


	//   ....[1]....
        /*00a4*/ 	.word	0x00001580


	//----- nvinfo : EIATTR_CRS_STACK_SIZE
	.align		4
.L_25:
        /*00a8*/ 	.byte	0x04, 0x1e
        /*00aa*/ 	.short	(.L_27 - .L_26)
.L_26:
        /*00ac*/ 	.word	0x00000000


	//----- nvinfo : EIATTR_CBANK_PARAM_SIZE
	.align		4
.L_27:
        /*00b0*/ 	.byte	0x03, 0x19
        /*00b2*/ 	.short	0x002c


	//----- nvinfo : EIATTR_PARAM_CBANK
	.align		4
        /*00b4*/ 	.byte	0x04, 0x0a
        /*00b6*/ 	.short	(.L_29 - .L_28)
	.align		4
.L_28:
        /*00b8*/ 	.word	index@(.nv.constant0._Z14MPA_psi_updateP7double2PKS_PKdjjjjj)
        /*00bc*/ 	.short	0x0380
        /*00be*/ 	.short	0x002c


	//----- nvinfo : EIATTR_SW_WAR
	.align		4
.L_29:
        /*00c0*/ 	.byte	0x04, 0x36
        /*00c2*/ 	.short	(.L_31 - .L_30)
.L_30:
        /*00c4*/ 	.word	0x00000008
.L_31:


//--------------------- .nv.callgraph             --------------------------
	.section	.nv.callgraph,"",@"SHT_CUDA_CALLGRAPH"
	.align	4
	.sectionentsize	8
	.align		4
        /*0000*/ 	.word	0x00000000
	.align		4
        /*0004*/ 	.word	0xffffffff
	.align		4
        /*0008*/ 	.word	0x00000000
	.align		4
        /*000c*/ 	.word	0xfffffffe
	.align		4
        /*0010*/ 	.word	0x00000000
	.align		4
        /*0014*/ 	.word	0xfffffffd
	.align		4
        /*0018*/ 	.word	0x00000000
	.align		4
        /*001c*/ 	.word	0xfffffffc


//--------------------- .text._Z14MPA_psi_updateP7double2PKS_PKdjjjjj --------------------------
	.section	.text._Z14MPA_psi_updateP7double2PKS_PKdjjjjj,"ax",@progbits
	.align	128
        .global         _Z14MPA_psi_updateP7double2PKS_PKdjjjjj
        .type           _Z14MPA_psi_updateP7double2PKS_PKdjjjjj,@function
        .size           _Z14MPA_psi_updateP7double2PKS_PKdjjjjj,(.L_x_16 - _Z14MPA_psi_updateP7double2PKS_PKdjjjjj)
        .other          _Z14MPA_psi_updateP7double2PKS_PKdjjjjj,@"STO_CUDA_ENTRY STV_DEFAULT"
_Z14MPA_psi_updateP7double2PKS_PKdjjjjj:
.text._Z14MPA_psi_updateP7double2PKS_PKdjjjjj:
[----:B------:R-:W-:Y:S01]  /*0000*/  LDC R1, c[0x0][0x37c] ;  /* 0x0000df00ff017b82 */ /* 0x000fe20000000800 */
[----:B------:R-:W0:Y:S07]  /*0010*/  LDCU.64 UR4, c[0x0][0x398] ;  /* 0x00007300ff0477ac */ /* 0x000e2e0008000a00 */
[----:B------:R-:W1:Y:S01]  /*0020*/  LDC.64 R4, c[0x0][0x3a0] ;  /* 0x0000e800ff047b82 */ /* 0x000e620000000a00 */
[----:B------:R-:W2:Y:S01]  /*0030*/  LDCU.64 UR8, c[0x0][0x358] ;  /* 0x00006b00ff0877ac */ /* 0x000ea20008000a00 */
[----:B0-----:R-:W-:-:S06]  /*0040*/  UIMAD UR4, UR5, UR4, URZ ;  /* 0x00000004050472a4 */ /* 0x001fcc000f8e02ff */
[----:B-1----:R-:W-:-:S04]  /*0050*/  IMAD R7, R4, UR4, RZ ;  /* 0x0000000404077c24 */ /* 0x002fc8000f8e02ff */
[----:B------:R-:W0:Y:S01]  /*0060*/  I2F.U32.RP R0, R7 ;  /* 0x0000000700007306 */ /* 0x000e220000209000 */
[----:B------:R-:W1:Y:S01]  /*0070*/  S2UR UR4, SR_CTAID.X ;  /* 0x00000000000479c3 */ /* 0x000e620000002500 */
[----:B------:R-:W-:Y:S01]  /*0080*/  IMAD.MOV R9, RZ, RZ, -R7 ;  /* 0x000000ffff097224 */ /* 0x000fe200078e0a07 */
[----:B------:R-:W-:-:S05]  /*0090*/  ISETP.NE.U32.AND P1, PT, R7, RZ, PT ;  /* 0x000000ff0700720c */ /* 0x000fca0003f25070 */
[----:B0-----:R-:W0:Y:S02]  /*00a0*/  MUFU.RCP R0, R0 ;  /* 0x0000000000007308 */ /* 0x001e240000001000 */
[----:B0-----:R-:W-:Y:S02]  /*00b0*/  VIADD R2, R0, 0xffffffe ;  /* 0x0ffffffe00027836 */ /* 0x001fe40000000000 */
[----:B------:R-:W0:Y:S04]  /*00c0*/  S2R R0, SR_TID.X ;  /* 0x0000000000007919 */ /* 0x000e280000002100 */
[----:B------:R3:W4:Y:S02]  /*00d0*/  F2I.FTZ.U32.TRUNC.NTZ R3, R2 ;  /* 0x0000000200037305 */ /* 0x000724000021f000 */
[----:B---3--:R-:W-:-:S02]  /*00e0*/  HFMA2 R2, -RZ, RZ, 0, 0 ;  /* 0x00000000ff027431 */ /* 0x008fc400000001ff */
[----:B----4-:R-:W-:-:S04]  /*00f0*/  IMAD R9, R9, R3, RZ ;  /* 0x0000000309097224 */ /* 0x010fc800078e02ff */
[----:B------:R-:W-:Y:S02]  /*0100*/  IMAD.HI.U32 R3, R3, R9, R2 ;  /* 0x0000000903037227 */ /* 0x000fe400078e0002 */
[----:B------:R-:W3:Y:S04]  /*0110*/  LDC.64 R8, c[0x0][0x388] ;  /* 0x0000e200ff087b82 */ /* 0x000ee80000000a00 */
[----:B-1----:R-:W-:-:S04]  /*0120*/  IMAD.HI.U32 R3, R3, UR4, RZ ;  /* 0x0000000403037c27 */ /* 0x002fc8000f8e00ff */
[----:B------:R-:W-:-:S04]  /*0130*/  IMAD.MOV R4, RZ, RZ, -R3 ;  /* 0x000000ffff047224 */ /* 0x000fc800078e0a03 */
[----:B------:R-:W-:-:S05]  /*0140*/  IMAD R4, R7, R4, UR4 ;  /* 0x0000000407047e24 */ /* 0x000fca000f8e0204 */
[----:B------:R-:W-:-:S13]  /*0150*/  ISETP.GE.U32.AND P0, PT, R4, R7, PT ;  /* 0x000000070400720c */ /* 0x000fda0003f06070 */
[----:B------:R-:W-:-:S04]  /*0160*/  @P0 IADD3 R4, PT, PT, -R7, R4, RZ ;  /* 0x0000000407040210 */ /* 0x000fc80007ffe1ff */
[----:B------:R-:W-:-:S13]  /*0170*/  ISETP.GE.U32.AND P0, PT, R4, R7, PT ;  /* 0x000000070400720c */ /* 0x000fda0003f06070 */
[----:B------:R-:W-:Y:S01]  /*0180*/  @P0 IMAD.IADD R4, R4, 0x1, -R7 ;  /* 0x0000000104040824 */ /* 0x000fe200078e0a07 */
[----:B------:R-:W-:-:S04]  /*0190*/  @!P1 LOP3.LUT R4, RZ, R7, RZ, 0x33, !PT ;  /* 0x00000007ff049212 */ /* 0x000fc800078e33ff */
[----:B------:R-:W-:-:S05]  /*01a0*/  IADD3 R2, PT, PT, -R4, UR4, RZ ;  /* 0x0000000404027c10 */ /* 0x000fca000fffe1ff */
[----:B------:R-:W-:-:S04]  /*01b0*/  IMAD R13, R2, R5, RZ ;  /* 0x00000005020d7224 */ /* 0x000fc800078e02ff */
[----:B0-----:R-:W-:-:S05]  /*01c0*/  IMAD R17, R7, R0, R13 ;  /* 0x0000000007117224 */ /* 0x001fca00078e020d */
[----:B------:R-:W-:-:S05]  /*01d0*/  IADD3 R17, PT, PT, R4, R17, RZ ;  /* 0x0000001104117210 */ /* 0x000fca0007ffe0ff */
[----:B---3--:R-:W-:-:S06]  /*01e0*/  IMAD.WIDE.U32 R8, R17, 0x10, R8 ;  /* 0x0000001011087825 */ /* 0x008fcc00078e0008 */
[----:B--2---:R-:W2:Y:S01]  /*01f0*/  LDG.E.128 R8, desc[UR8][R8.64] ;  /* 0x0000000808087981 */ /* 0x004ea2000c1e1d00 */
[----:B------:R-:W0:Y:S01]  /*0200*/  S2UR UR10, SR_CgaCtaId ;  /* 0x00000000000a79c3 */ /* 0x000e220000008800 */
[----:B------:R-:W-:Y:S01]  /*0210*/  UMOV UR6, 0x400 ;  /* 0x0000040000067882 */ /* 0x000fe20000000000 */
[----:B------:R-:W-:Y:S01]  /*0220*/  VIADD R3, R5, 0xffffffff ;  /* 0xffffffff05037836 */ /* 0x000fe20000000000 */
[----:B------:R-:W-:-:S04]  /*0230*/  IADD3 R2, PT, PT, R4, R13, RZ ;  /* 0x0000000d04027210 */ /* 0x000fc80007ffe0ff */
[----:B------:R-:W-:Y:S01]  /*0240*/  ISETP.NE.AND P0, PT, R3, RZ, PT ;  /* 0x000000ff0300720c */ /* 0x000fe20003f05270 */
[----:B0-----:R-:W-:-:S06]  /*0250*/  ULEA UR7, UR10, UR6, 0x18 ;  /* 0x000000060a077291 */ /* 0x001fcc000f8ec0ff */
[----:B------:R-:W-:-:S05]  /*0260*/  LEA R7, R0, UR7, 0x4 ;  /* 0x0000000700077c11 */ /* 0x000fca000f8e20ff */
[----:B--2---:R0:W-:Y:S01]  /*0270*/  STS.128 [R7], R8 ;  /* 0x0000000807007388 */ /* 0x0041e20000000c00 */
[----:B------:R-:W-:Y:S05]  /*0280*/  @!P0 BRA `(.L_x_0) ;  /* 0x00000008008c8947 */ /* 0x000fea0003800000 */
[----:B------:R-:W-:Y:S01]  /*0290*/  VIADD R6, R5, 0xfffffffe ;  /* 0xfffffffe05067836 */ /* 0x000fe20000000000 */
[C---:B------:R-:W-:Y:S01]  /*02a0*/  LOP3.LUT R4, R3.reuse, 0xf, RZ, 0xc0, !PT ;  /* 0x0000000f03047812 */ /* 0x040fe200078ec0ff */
[----:B------:R-:W-:Y:S01]  /*02b0*/  IMAD R16, R3, R0, RZ ;  /* 0x0000000003107224 */ /* 0x000fe200078e02ff */
[----:B------:R-:W-:Y:S02]  /*02c0*/  MOV R25, RZ ;  /* 0x000000ff00197202 */ /* 0x000fe40000000f00 */
[----:B------:R-:W-:Y:S02]  /*02d0*/  ISETP.GE.U32.AND P1, PT, R6, 0xf, PT ;  /* 0x0000000f0600780c */ /* 0x000fe40003f26070 */
[----:B------:R-:W-:-:S11]  /*02e0*/  ISETP.NE.AND P0, PT, R4, RZ, PT ;  /* 0x000000ff0400720c */ /* 0x000fd60003f05270 */
[----:B------:R-:W-:Y:S05]  /*02f0*/  @!P1 BRA `(.L_x_1) ;  /* 0x0000000400249947 */ /* 0x000fea0003800000 */
[----:B------:R-:W-:Y:S01]  /*0300*/  UIADD3 UR4, UPT, UPT, UR6, 0x1e0, URZ ;  /* 0x000001e006047890 */ /* 0x000fe2000fffe0ff */
[----:B------:R-:W-:-:S03]  /*0310*/  LOP3.LUT R25, R3, 0xfffffff0, RZ, 0xc0, !PT ;  /* 0xfffffff003197812 */ /* 0x000fc600078ec0ff */
[----:B------:R-:W-:-:S03]  /*0320*/  ULEA UR5, UR10, UR4, 0x18 ;  /* 0x000000040a057291 */ /* 0x000fc6000f8ec0ff */
[----:B------:R-:W-:-:S09]  /*0330*/  UMOV UR4, URZ ;  /* 0x000000ff00047c82 */ /* 0x000fd20008000000 */
.L_x_2:
[----:B01----:R-:W0:Y:S01]  /*0340*/  LDC.64 R6, c[0x0][0x390] ;  /* 0x0000e400ff067b82 */ /* 0x003e220000000a00 */
[----:B------:R-:W-:-:S04]  /*0350*/  VIADD R29, R16, UR4 ;  /* 0x00000004101d7c36 */ /* 0x000fc80008000000 */
[----:B0-----:R-:W-:-:S06]  /*0360*/  IMAD.WIDE.U32 R10, R29, 0x8, R6 ;  /* 0x000000081d0a7825 */ /* 0x001fcc00078e0006 */
[----:B------:R-:W2:Y:S01]  /*0370*/  LDG.E.64 R10, desc[UR8][R10.64] ;  /* 0x000000080a0a7981 */ /* 0x000ea2000c1e1b00 */
[C---:B------:R-:W-:Y:S01]  /*0380*/  LEA R27, R29.reuse, UR5, 0x3 ;  /* 0x000000051d1b7c11 */ /* 0x040fe2000f8e18ff */
[C---:B------:R-:W-:Y:S01]  /*0390*/  VIADD R9, R29.reuse, 0x6 ;  /* 0x000000061d097836 */ /* 0x040fe20000000000 */
[C---:B------:R-:W-:Y:S01]  /*03a0*/  IADD3 R8, PT, PT, R29.reuse, 0x5, RZ ;  /* 0x000000051d087810 */ /* 0x040fe20007ffe0ff */
[C---:B------:R-:W-:Y:S01]  /*03b0*/  VIADD R19, R29.reuse, 0x2 ;  /* 0x000000021d137836 */ /* 0x040fe20000000000 */
[C---:B------:R-:W-:Y:S01]  /*03c0*/  IADD3 R21, PT, PT, R29.reuse, 0x1, RZ ;  /* 0x000000011d157810 */ /* 0x040fe20007ffe0ff */
[C---:B------:R-:W-:Y:S01]  /*03d0*/  VIADD R13, R29.reuse, 0x4 ;  /* 0x000000041d0d7836 */ /* 0x040fe20000000000 */
[----:B------:R-:W-:Y:S01]  /*03e0*/  IADD3 R15, PT, PT, R29, 0x3, RZ ;  /* 0x000000031d0f7810 */ /* 0x000fe20007ffe0ff */
[----:B------:R-:W-:Y:S01]  /*03f0*/  IMAD.WIDE.U32 R18, R19, 0x8, R6 ;  /* 0x0000000813127825 */ /* 0x000fe200078e0006 */
[----:B------:R-:W-:-:S03]  /*0400*/  IADD3 R23, PT, PT, R29, 0x7, RZ ;  /* 0x000000071d177810 */ /* 0x000fc60007ffe0ff */
[--C-:B------:R-:W-:Y:S02]  /*0410*/  IMAD.WIDE.U32 R20, R21, 0x8, R6.reuse ;  /* 0x0000000815147825 */ /* 0x100fe400078e0006 */
[----:B------:R-:W3:Y:S02]  /*0420*/  LDG.E.64 R18, desc[UR8][R18.64] ;  /* 0x0000000812127981 */ /* 0x000ee4000c1e1b00 */
[--C-:B------:R-:W-:Y:S02]  /*0430*/  IMAD.WIDE.U32 R14, R15, 0x8, R6.reuse ;  /* 0x000000080f0e7825 */ /* 0x100fe400078e0006 */
[----:B------:R-:W4:Y:S02]  /*0440*/  LDG.E.64 R20, desc[UR8][R20.64] ;  /* 0x0000000814147981 */ /* 0x000f24000c1e1b00 */
[--C-:B------:R-:W-:Y:S02]  /*0450*/  IMAD.WIDE.U32 R12, R13, 0x8, R6.reuse ;  /* 0x000000080d0c7825 */ /* 0x100fe400078e0006 */
[----:B------:R-:W5:Y:S04]  /*0460*/  LDG.E.64 R14, desc[UR8][R14.64] ;  /* 0x000000080e0e7981 */ /* 0x000f68000c1e1b00 */
[----:B------:R-:W5:Y:S04]  /*0470*/  LDG.E.64 R12, desc[UR8][R12.64] ;  /* 0x000000080c0c7981 */ /* 0x000f68000c1e1b00 */
[----:B--2---:R0:W-:Y:S02]  /*0480*/  STS.64 [R27], R10 ;  /* 0x0000000a1b007388 */ /* 0x0041e40000000a00 */
[----:B0-----:R-:W-:-:S04]  /*0490*/  IMAD.WIDE.U32 R10, R8, 0x8, R6 ;  /* 0x00000008080a7825 */ /* 0x001fc800078e0006 */
[----:B------:R-:W-:Y:S02]  /*04a0*/  IMAD.WIDE.U32 R8, R9, 0x8, R6 ;  /* 0x0000000809087825 */ /* 0x000fe400078e0006 */
[----:B------:R-:W2:Y:S04]  /*04b0*/  LDG.E.64 R10, desc[UR8][R10.64] ;  /* 0x000000080a0a7981 */ /* 0x000ea8000c1e1b00 */
[----:B------:R-:W2:Y:S01]  /*04c0*/  LDG.E.64 R8, desc[UR8][R8.64] ;  /* 0x0000000808087981 */ /* 0x000ea2000c1e1b00 */
[C---:B------:R-:W-:Y:S01]  /*04d0*/  IADD3 R26, PT, PT, R29.reuse, 0xd, RZ ;  /* 0x0000000d1d1a7810 */ /* 0x040fe20007ffe0ff */
[C---:B------:R-:W-:Y:S02]  /*04e0*/  VIADD R28, R29.reuse, 0x8 ;  /* 0x000000081d1c7836 */ /* 0x040fe40000000000 */
[----:B----4-:R0:W-:Y:S01]  /*04f0*/  STS.64 [R27+0x8], R20 ;  /* 0x000008141b007388 */ /* 0x0101e20000000a00 */
[----:B------:R-:W-:-:S03]  /*0500*/  IADD3 R24, PT, PT, R29, 0xf, RZ ;  /* 0x0000000f1d187810 */ /* 0x000fc60007ffe0ff */
[----:B---3--:R1:W-:Y:S04]  /*0510*/  STS.64 [R27+0x10], R18 ;  /* 0x000010121b007388 */ /* 0x0083e80000000a00 */
[----:B-----5:R3:W-:Y:S01]  /*0520*/  STS.64 [R27+0x18], R14 ;  /* 0x0000180e1b007388 */ /* 0x0207e20000000a00 */
[----:B0-----:R-:W-:-:S03]  /*0530*/  IADD3 R21, PT, PT, R29, 0x9, RZ ;  /* 0x000000091d157810 */ /* 0x001fc60007ffe0ff */
[----:B------:R0:W-:Y:S01]  /*0540*/  STS.64 [R27+0x20], R12 ;  /* 0x0000200c1b007388 */ /* 0x0001e20000000a00 */
[C---:B-1----:R-:W-:Y:S02]  /*0550*/  VIADD R19, R29.reuse, 0xa ;  /* 0x0000000a1d137836 */ /* 0x042fe40000000000 */
[----:B---3--:R-:W-:Y:S02]  /*0560*/  VIADD R15, R29, 0xe ;  /* 0x0000000e1d0f7836 */ /* 0x008fe40000000000 */
[----:B------:R-:W-:-:S04]  /*0570*/  IMAD.WIDE.U32 R22, R23, 0x8, R6 ;  /* 0x0000000817167825 */ /* 0x000fc800078e0006 */
[--C-:B------:R-:W-:Y:S02]  /*0580*/  IMAD.WIDE.U32 R20, R21, 0x8, R6.reuse ;  /* 0x0000000815147825 */ /* 0x100fe400078e0006 */
[----:B------:R-:W3:Y:S02]  /*0590*/  LDG.E.64 R22, desc[UR8][R22.64] ;  /* 0x0000000816167981 */ /* 0x000ee4000c1e1b00 */
[--C-:B------:R-:W-:Y:S02]  /*05a0*/  IMAD.WIDE.U32 R18, R19, 0x8, R6.reuse ;  /* 0x0000000813127825 */ /* 0x100fe400078e0006 */
[----:B------:R-:W4:Y:S02]  /*05b0*/  LDG.E.64 R20, desc[UR8][R20.64] ;  /* 0x0000000814147981 */ /* 0x000f24000c1e1b00 */
[--C-:B0-----:R-:W-:Y:S02]  /*05c0*/  IMAD.WIDE.U32 R12, R26, 0x8, R6.reuse ;  /* 0x000000081a0c7825 */ /* 0x101fe400078e0006 */
[----:B------:R-:W5:Y:S02]  /*05d0*/  LDG.E.64 R18, desc[UR8][R18.64] ;  /* 0x0000000812127981 */ /* 0x000f64000c1e1b00 */
[----:B------:R-:W-:-:S02]  /*05e0*/  IMAD.WIDE.U32 R14, R15, 0x8, R6 ;  /* 0x000000080f0e7825 */ /* 0x000fc400078e0006 */
[----:B------:R-:W5:Y:S04]  /*05f0*/  LDG.E.64 R12, desc[UR8][R12.64] ;  /* 0x000000080c0c7981 */ /* 0x000f68000c1e1b00 */
[----:B------:R-:W5:Y:S04]  /*0600*/  LDG.E.64 R14, desc[UR8][R14.64] ;  /* 0x000000080e0e7981 */ /* 0x000f68000c1e1b00 */
[----:B--2---:R0:W-:Y:S04]  /*0610*/  STS.64 [R27+0x28], R10 ;  /* 0x0000280a1b007388 */ /* 0x0041e80000000a00 */
[----:B------:R1:W-:Y:S01]  /*0620*/  STS.64 [R27+0x30], R8 ;  /* 0x000030081b007388 */ /* 0x0003e20000000a00 */
[C---:B0-----:R-:W-:Y:S01]  /*0630*/  VIADD R11, R29.reuse, 0xc ;  /* 0x0000000c1d0b7836 */ /* 0x041fe20000000000 */
[----:B-1----:R-:W-:Y:S01]  /*0640*/  IADD3 R9, PT, PT, R29, 0xb, RZ ;  /* 0x0000000b1d097810 */ /* 0x002fe20007ffe0ff */
[----:B------:R-:W-:-:S04]  /*0650*/  IMAD.WIDE.U32 R28, R28, 0x8, R6 ;  /* 0x000000081c1c7825 */ /* 0x000fc800078e0006 */
[--C-:B------:R-:W-:Y:S02]  /*0660*/  IMAD.WIDE.U32 R8, R9, 0x8, R6.reuse ;  /* 0x0000000809087825 */ /* 0x100fe400078e0006 */
[----:B------:R-:W2:Y:S02]  /*0670*/  LDG.E.64 R28, desc[UR8][R28.64] ;  /* 0x000000081c1c7981 */ /* 0x000ea4000c1e1b00 */
[--C-:B------:R-:W-:Y:S02]  /*0680*/  IMAD.WIDE.U32 R10, R11, 0x8, R6.reuse ;  /* 0x000000080b0a7825 */ /* 0x100fe400078e0006 */
[----:B------:R-:W2:Y:S02]  /*0690*/  LDG.E.64 R8, desc[UR8][R8.64] ;  /* 0x0000000808087981 */ /* 0x000ea4000c1e1b00 */
[----:B------:R-:W-:Y:S02]  /*06a0*/  IMAD.WIDE.U32 R6, R24, 0x8, R6 ;  /* 0x0000000818067825 */ /* 0x000fe400078e0006 */
[----:B------:R-:W2:Y:S04]  /*06b0*/  LDG.E.64 R10, desc[UR8][R10.64] ;  /* 0x000000080a0a7981 */ /* 0x000ea8000c1e1b00 */
[----:B------:R-:W2:Y:S01]  /*06c0*/  LDG.E.64 R6, desc[UR8][R6.64] ;  /* 0x0000000806067981 */ /* 0x000ea2000c1e1b00 */
[----:B------:R-:W-:-:S03]  /*06d0*/  UIADD3 UR4, UPT, UPT, UR4, 0x10, URZ ;  /* 0x0000001004047890 */ /* 0x000fc6000fffe0ff */
[----:B---3--:R1:W-:Y:S04]  /*06e0*/  STS.64 [R27+0x38], R22 ;  /* 0x000038161b007388 */ /* 0x0083e80000000a00 */
[----:B----4-:R1:W-:Y:S04]  /*06f0*/  STS.64 [R27+0x48], R20 ;  /* 0x000048141b007388 */ /* 0x0103e80000000a00 */
[----:B-----5:R1:W-:Y:S04]  /*0700*/  STS.64 [R27+0x50], R18 ;  /* 0x000050121b007388 */ /* 0x0203e80000000a00 */
[----:B------:R1:W-:Y:S04]  /*0710*/  STS.64 [R27+0x68], R12 ;  /* 0x0000680c1b007388 */ /* 0x0003e80000000a00 */
[----:B------:R1:W-:Y:S01]  /*0720*/  STS.64 [R27+0x70], R14 ;  /* 0x0000700e1b007388 */ /* 0x0003e20000000a00 */
[----:B------:R-:W-:-:S03]  /*0730*/  ISETP.NE.AND P1, PT, R25, UR4, PT ;  /* 0x0000000419007c0c */ /* 0x000fc6000bf25270 */
[----:B--2---:R1:W-:Y:S04]  /*0740*/  STS.64 [R27+0x40], R28 ;  /* 0x0000401c1b007388 */ /* 0x0043e80000000a00 */
[----:B------:R1:W-:Y:S04]  /*0750*/  STS.64 [R27+0x58], R8 ;  /* 0x000058081b007388 */ /* 0x0003e80000000a00 */
[----:B------:R1:W-:Y:S04]  /*0760*/  STS.64 [R27+0x60], R10 ;  /* 0x0000600a1b007388 */ /* 0x0003e80000000a00 */
[----:B------:R1:W-:Y:S01]  /*0770*/  STS.64 [R27+0x78], R6 ;  /* 0x000078061b007388 */ /* 0x0003e20000000a00 */
[----:B------:R-:W-:Y:S05]  /*0780*/  @P1 BRA `(.L_x_2) ;  /* 0xfffffff800ec1947 */ /* 0x000fea000383ffff */
.L_x_1:
[----:B------:R-:W-:Y:S05]  /*0790*/  @!P0 BRA `(.L_x_0) ;  /* 0x0000000400488947 */ /* 0x000fea0003800000 */
[----:B------:R-:W-:Y:S02]  /*07a0*/  ISETP.GE.U32.AND P0, PT, R4, 0x8, PT ;  /* 0x000000080400780c */ /* 0x000fe40003f06070 */
[----:B------:R-:W-:-:S04]  /*07b0*/  LOP3.LUT R24, R3, 0x7, RZ, 0xc0, !PT ;  /* 0x0000000703187812 */ /* 0x000fc800078ec0ff */
[----:B------:R-:W-:-:S07]  /*07c0*/  ISETP.NE.AND P1, PT, R24, RZ, PT ;  /* 0x000000ff1800720c */ /* 0x000fce0003f25270 */
[----:B------:R-:W-:Y:S06]  /*07d0*/  @!P0 BRA `(.L_x_3) ;  /* 0x0000000000948947 */ /* 0x000fec0003800000 */
[----:B01----:R-:W0:Y:S01]  /*07e0*/  LDC.64 R6, c[0x0][0x390] ;  /* 0x0000e400ff067b82 */ /* 0x003e220000000a00 */
[----:B------:R-:W-:-:S04]  /*07f0*/  IMAD.IADD R27, R16, 0x1, R25 ;  /* 0x00000001101b7824 */ /* 0x000fc800078e0219 */
[C---:B------:R-:W-:Y:S01]  /*0800*/  VIADD R11, R27.reuse, 0x2 ;  /* 0x000000021b0b7836 */ /* 0x040fe20000000000 */
[C---:B------:R-:W-:Y:S01]  /*0810*/  IADD3 R9, PT, PT, R27.reuse, 0x1, RZ ;  /* 0x000000011b097810 */ /* 0x040fe20007ffe0ff */
[C---:B------:R-:W-:Y:S01]  /*0820*/  VIADD R15, R27.reuse, 0x4 ;  /* 0x000000041b0f7836 */ /* 0x040fe20000000000 */
[C---:B------:R-:W-:Y:S01]  /*0830*/  IADD3 R13, PT, PT, R27.reuse, 0x3, RZ ;  /* 0x000000031b0d7810 */ /* 0x040fe20007ffe0ff */
[C---:B------:R-:W-:Y:S01]  /*0840*/  VIADD R21, R27.reuse, 0x6 ;  /* 0x000000061b157836 */ /* 0x040fe20000000000 */
[C---:B------:R-:W-:Y:S02]  /*0850*/  IADD3 R19, PT, PT, R27.reuse, 0x5, RZ ;  /* 0x000000051b137810 */ /* 0x040fe40007ffe0ff */
[C---:B------:R-:W-:Y:S01]  /*0860*/  IADD3 R29, PT, PT, R27.reuse, 0x7, RZ ;  /* 0x000000071b1d7810 */ /* 0x040fe20007ffe0ff */
[----:B0-----:R-:W-:-:S04]  /*0870*/  IMAD.WIDE.U32 R22, R27, 0x8, R6 ;  /* 0x000000081b167825 */ /* 0x001fc800078e0006 */
[--C-:B------:R-:W-:Y:S02]  /*0880*/  IMAD.WIDE.U32 R8, R9, 0x8, R6.reuse ;  /* 0x0000000809087825 */ /* 0x100fe400078e0006 */
[----:B------:R-:W2:Y:S02]  /*0890*/  LDG.E.64 R22, desc[UR8][R22.64] ;  /* 0x0000000816167981 */ /* 0x000ea4000c1e1b00 */
[--C-:B------:R-:W-:Y:S02]  /*08a0*/  IMAD.WIDE.U32 R10, R11, 0x8, R6.reuse ;  /* 0x000000080b0a7825 */ /* 0x100fe400078e0006 */
[----:B------:R-:W3:Y:S02]  /*08b0*/  LDG.E.64 R8, desc[UR8][R8.64] ;  /* 0x0000000808087981 */ /* 0x000ee4000c1e1b00 */
[--C-:B------:R-:W-:Y:S02]  /*08c0*/  IMAD.WIDE.U32 R12, R13, 0x8, R6.reuse ;  /* 0x000000080d0c7825 */ /* 0x100fe400078e0006 */
[----:B------:R-:W4:Y:S02]  /*08d0*/  LDG.E.64 R10, desc[UR8][R10.64] ;  /* 0x000000080a0a7981 */ /* 0x000f24000c1e1b00 */
[----:B------:R-:W-:-:S02]  /*08e0*/  IMAD.WIDE.U32 R14, R15, 0x8, R6 ;  /* 0x000000080f0e7825 */ /* 0x000fc400078e0006 */
[----:B------:R-:W5:Y:S02]  /*08f0*/  LDG.E.64 R12, desc[UR8][R12.64] ;  /* 0x000000080c0c7981 */ /* 0x000f64000c1e1b00 */
[--C-:B------:R-:W-:Y:S02]  /*0900*/  IMAD.WIDE.U32 R18, R19, 0x8, R6.reuse ;  /* 0x0000000813127825 */ /* 0x100fe400078e0006 */
[----:B------:R-:W5:Y:S02]  /*0910*/  LDG.E.64 R14, desc[UR8][R14.64] ;  /* 0x000000080e0e7981 */ /* 0x000f64000c1e1b00 */
[--C-:B------:R-:W-:Y:S02]  /*0920*/  IMAD.WIDE.U32 R20, R21, 0x8, R6.reuse ;  /* 0x0000000815147825 */ /* 0x100fe400078e0006 */
[----:B------:R-:W5:Y:S02]  /*0930*/  LDG.E.64 R18, desc[UR8][R18.64] ;  /* 0x0000000812127981 */ /* 0x000f64000c1e1b00 */
[----:B------:R-:W-:-:S02]  /*0940*/  IMAD.WIDE.U32 R6, R29, 0x8, R6 ;  /* 0x000000081d067825 */ /* 0x000fc400078e0006 */
[----:B------:R-:W5:Y:S04]  /*0950*/  LDG.E.64 R20, desc[UR8][R20.64] ;  /* 0x0000000814147981 */ /* 0x000f68000c1e1b00 */
[----:B------:R-:W5:Y:S01]  /*0960*/  LDG.E.64 R6, desc[UR8][R6.64] ;  /* 0x0000000806067981 */ /* 0x000f62000c1e1b00 */
[----:B------:R-:W-:-:S04]  /*0970*/  UIADD3 UR4, UPT, UPT, UR6, 0x1e0, URZ ;  /* 0x000001e006047890 */ /* 0x000fc8000fffe0ff */
[----:B------:R-:W-:-:S06]  /*0980*/  ULEA UR4, UR10, UR4, 0x18 ;  /* 0x000000040a047291 */ /* 0x000fcc000f8ec0ff */
[----:B------:R-:W-:Y:S01]  /*0990*/  LEA R27, R27, UR4, 0x3 ;  /* 0x000000041b1b7c11 */ /* 0x000fe2000f8e18ff */
[----:B------:R-:W-:-:S04]  /*09a0*/  VIADD R25, R25, 0x8 ;  /* 0x0000000819197836 */ /* 0x000fc80000000000 */
[----:B--2---:R2:W-:Y:S04]  /*09b0*/  STS.64 [R27], R22 ;  /* 0x000000161b007388 */ /* 0x0045e80000000a00 */
[----:B---3--:R2:W-:Y:S04]  /*09c0*/  STS.64 [R27+0x8], R8 ;  /* 0x000008081b007388 */ /* 0x0085e80000000a00 */
[----:B----4-:R2:W-:Y:S04]  /*09d0*/  STS.64 [R27+0x10], R10 ;  /* 0x0000100a1b007388 */ /* 0x0105e80000000a00 */
[----:B-----5:R2:W-:Y:S04]  /*09e0*/  STS.64 [R27+0x18], R12 ;  /* 0x0000180c1b007388 */ /* 0x0205e80000000a00 */
[----:B------:R2:W-:Y:S04]  /*09f0*/  STS.64 [R27+0x20], R14 ;  /* 0x0000200e1b007388 */ /* 0x0005e80000000a00 */
[----:B------:R2:W-:Y:S04]  /*0a00*/  STS.64 [R27+0x28], R18 ;  /* 0x000028121b007388 */ /* 0x0005e80000000a00 */
[----:B------:R2:W-:Y:S04]  /*0a10*/  STS.64 [R27+0x30], R20 ;  /* 0x000030141b007388 */ /* 0x0005e80000000a00 */
[----:B------:R2:W-:Y:S02]  /*0a20*/  STS.64 [R27+0x38], R6 ;  /* 0x000038061b007388 */ /* 0x0005e40000000a00 */
.L_x_3:
[----:B------:R-:W-:Y:S05]  /*0a30*/  @!P1 BRA `(.L_x_0) ;  /* 0x0000000000a09947 */ /* 0x000fea0003800000 */
[----:B------:R-:W-:Y:S02]  /*0a40*/  ISETP.GE.U32.AND P0, PT, R24, 0x4, PT ;  /* 0x000000041800780c */ /* 0x000fe40003f06070 */
[----:B------:R-:W-:-:S04]  /*0a50*/  LOP3.LUT R4, R3, 0x3, RZ, 0xc0, !PT ;  /* 0x0000000303047812 */ /* 0x000fc800078ec0ff */
[----:B------:R-:W-:-:S07]  /*0a60*/  ISETP.NE.AND P1, PT, R4, RZ, PT ;  /* 0x000000ff0400720c */ /* 0x000fce0003f25270 */
[----:B------:R-:W-:Y:S06]  /*0a70*/  @!P0 BRA `(.L_x_4) ;  /* 0x0000000000548947 */ /* 0x000fec0003800000 */
[----:B012---:R-:W0:Y:S01]  /*0a80*/  LDC.64 R6, c[0x0][0x390] ;  /* 0x0000e400ff067b82 */ /* 0x007e220000000a00 */
[----:B------:R-:W-:-:S04]  /*0a90*/  IADD3 R15, PT, PT, R16, R25, RZ ;  /* 0x00000019100f7210 */ /* 0x000fc80007ffe0ff */
[C---:B------:R-:W-:Y:S01]  /*0aa0*/  IADD3 R9, PT, PT, R15.reuse, 0x2, RZ ;  /* 0x000000020f097810 */ /* 0x040fe20007ffe0ff */
[C---:B------:R-:W-:Y:S02]  /*0ab0*/  VIADD R11, R15.reuse, 0x1 ;  /* 0x000000010f0b7836 */ /* 0x040fe40000000000 */
[C---:B------:R-:W-:Y:S02]  /*0ac0*/  VIADD R19, R15.reuse, 0x3 ;  /* 0x000000030f137836 */ /* 0x040fe40000000000 */
[----:B0-----:R-:W-:-:S04]  /*0ad0*/  IMAD.WIDE.U32 R12, R15, 0x8, R6 ;  /* 0x000000080f0c7825 */ /* 0x001fc800078e0006 */
[--C-:B------:R-:W-:Y:S02]  /*0ae0*/  IMAD.WIDE.U32 R10, R11, 0x8, R6.reuse ;  /* 0x000000080b0a7825 */ /* 0x100fe400078e0006 */
[----:B------:R-:W2:Y:S02]  /*0af0*/  LDG.E.64 R12, desc[UR8][R12.64] ;  /* 0x000000080c0c7981 */ /* 0x000ea4000c1e1b00 */
[--C-:B------:R-:W-:Y:S02]  /*0b00*/  IMAD.WIDE.U32 R8, R9, 0x8, R6.reuse ;  /* 0x0000000809087825 */ /* 0x100fe400078e0006 */
[----:B------:R-:W3:Y:S02]  /*0b10*/  LDG.E.64 R10, desc[UR8][R10.64] ;  /* 0x000000080a0a7981 */ /* 0x000ee4000c1e1b00 */
[----:B------:R-:W-:Y:S02]  /*0b20*/  IMAD.WIDE.U32 R6, R19, 0x8, R6 ;  /* 0x0000000813067825 */ /* 0x000fe400078e0006 */
[----:B------:R-:W4:Y:S04]  /*0b30*/  LDG.E.64 R8, desc[UR8][R8.64] ;  /* 0x0000000808087981 */ /* 0x000f28000c1e1b00 */
[----:B------:R-:W5:Y:S01]  /*0b40*/  LDG.E.64 R6, desc[UR8][R6.64] ;  /* 0x0000000806067981 */ /* 0x000f62000c1e1b00 */
[----:B------:R-:W-:-:S04]  /*0b50*/  UIADD3 UR4, UPT, UPT, UR6, 0x1e0, URZ ;  /* 0x000001e006047890 */ /* 0x000fc8000fffe0ff */
[----:B------:R-:W-:-:S06]  /*0b60*/  ULEA UR4, UR10, UR4, 0x18 ;  /* 0x000000040a047291 */ /* 0x000fcc000f8ec0ff */
[----:B------:R-:W-:Y:S02]  /*0b70*/  LEA R15, R15, UR4, 0x3 ;  /* 0x000000040f0f7c11 */ /* 0x000fe4000f8e18ff */
[----:B------:R-:W-:-:S03]  /*0b80*/  IADD3 R25, PT, PT, R25, 0x4, RZ ;  /* 0x0000000419197810 */ /* 0x000fc60007ffe0ff */
[----:B--2---:R0:W-:Y:S04]  /*0b90*/  STS.64 [R15], R12 ;  /* 0x0000000c0f007388 */ /* 0x0041e80000000a00 */
[----:B---3--:R0:W-:Y:S04]  /*0ba0*/  STS.64 [R15+0x8], R10 ;  /* 0x0000080a0f007388 */ /* 0x0081e80000000a00 */
[----:B----4-:R0:W-:Y:S04]  /*0bb0*/  STS.64 [R15+0x10], R8 ;  /* 0x000010080f007388 */ /* 0x0101e80000000a00 */
[----:B-----5:R0:W-:Y:S02]  /*0bc0*/  STS.64 [R15+0x18], R6 ;  /* 0x000018060f007388 */ /* 0x0201e40000000a00 */
.L_x_4:
[----:B------:R-:W-:Y:S05]  /*0bd0*/  @!P1 BRA `(.L_x_0) ;  /* 0x0000000000389947 */ /* 0x000fea0003800000 */
[----:B012---:R-:W0:Y:S01]  /*0be0*/  LDC.64 R8, c[0x0][0x390] ;  /* 0x0000e400ff087b82 */ /* 0x007e220000000a00 */
[----:B------:R-:W-:Y:S01]  /*0bf0*/  UIADD3 UR4, UPT, UPT, UR6, 0x1e0, URZ ;  /* 0x000001e006047890 */ /* 0x000fe2000fffe0ff */
[----:B------:R-:W-:Y:S01]  /*0c00*/  IMAD.IADD R25, R16, 0x1, R25 ;  /* 0x0000000110197824 */ /* 0x000fe200078e0219 */
[----:B------:R-:W-:Y:S02]  /*0c10*/  IADD3 R4, PT, PT, -R4, RZ, RZ ;  /* 0x000000ff04047210 */ /* 0x000fe40007ffe1ff */
[----:B------:R-:W-:-:S06]  /*0c20*/  ULEA UR4, UR10, UR4, 0x18 ;  /* 0x000000040a047291 */ /* 0x000fcc000f8ec0ff */
[----:B------:R-:W-:-:S07]  /*0c30*/  LEA R11, R25, UR4, 0x3 ;  /* 0x00000004190b7c11 */ /* 0x000fce000f8e18ff */
.L_x_5:
[----:B0-----:R-:W-:-:S06]  /*0c40*/  IMAD.WIDE.U32 R6, R25, 0x8, R8 ;  /* 0x0000000819067825 */ /* 0x001fcc00078e0008 */
[----:B------:R-:W2:Y:S01]  /*0c50*/  LDG.E.64 R6, desc[UR8][R6.64] ;  /* 0x0000000806067981 */ /* 0x000ea2000c1e1b00 */
[----:B------:R-:W-:Y:S01]  /*0c60*/  VIADD R4, R4, 0x1 ;  /* 0x0000000104047836 */ /* 0x000fe20000000000 */
[----:B------:R-:W-:-:S04]  /*0c70*/  IADD3 R25, PT, PT, R25, 0x1, RZ ;  /* 0x0000000119197810 */ /* 0x000fc80007ffe0ff */
[----:B------:R-:W-:Y:S01]  /*0c80*/  ISETP.NE.AND P0, PT, R4, RZ, PT ;  /* 0x000000ff0400720c */ /* 0x000fe20003f05270 */
[----:B--2---:R0:W-:Y:S02]  /*0c90*/  STS.64 [R11], R6 ;  /* 0x000000060b007388 */ /* 0x0041e40000000a00 */
[----:B0-----:R-:W-:-:S10]  /*0ca0*/  VIADD R11, R11, 0x8 ;  /* 0x000000080b0b7836 */ /* 0x001fd40000000000 */
[----:B------:R-:W-:Y:S05]  /*0cb0*/  @P0 BRA `(.L_x_5) ;  /* 0xfffffffc00e00947 */ /* 0x000fea000383ffff */
.L_x_0:
[----:B------:R-:W-:Y:S01]  /*0cc0*/  BAR.SYNC.DEFER_BLOCKING 0x0 ;  /* 0x0000000000007b1d */ /* 0x000fe20000010000 */
[----:B------:R-:W-:-:S13]  /*0cd0*/  ISETP.NE.AND P0, PT, R0, RZ, PT ;  /* 0x000000ff0000720c */ /* 0x000fda0003f05270 */
[----:B------:R-:W-:Y:S05]  /*0ce0*/  @!P0 EXIT ;  /* 0x000000000000894d */ /* 0x000fea0003800000 */
[C---:B------:R-:W-:Y:S01]  /*0cf0*/  ISETP.GE.U32.AND P1, PT, R0.reuse, 0x7, PT ;  /* 0x000000070000780c */ /* 0x040fe20003f26070 */
[----:B------:R-:W-:Y:S01]  /*0d00*/  BSSY.RECONVERGENT B0, `(.L_x_6) ;  /* 0x000003f000007945 */ /* 0x000fe20003800200 */
[----:B-12---:R-:W-:Y:S01]  /*0d10*/  IADD3 R19, PT, PT, R0, 0x1, RZ ;  /* 0x0000000100137810 */ /* 0x006fe20007ffe0ff */
[----:B------:R-:W-:Y:S01]  /*0d20*/  IMAD.MOV.U32 R16, RZ, RZ, RZ ;  /* 0x000000ffff107224 */ /* 0x000fe200078e00ff */
[----:B------:R-:W-:Y:S02]  /*0d30*/  CS2R R22, SRZ ;  /* 0x0000000000167805 */ /* 0x000fe4000001ff00 */
[----:B------:R-:W-:Y:S02]  /*0d40*/  CS2R R24, SRZ ;  /* 0x0000000000187805 */ /* 0x000fe4000001ff00 */
[----:B0-----:R-:W-:-:S04]  /*0d50*/  LOP3.LUT R15, R19, 0x7, RZ, 0xc0, !PT ;  /* 0x00000007130f7812 */ /* 0x001fc800078ec0ff */
[----:B------:R-:W-:Y:S01]  /*0d60*/  ISETP.NE.AND P0, PT, R15, RZ, PT ;  /* 0x000000ff0f00720c */ /* 0x000fe20003f05270 */
[----:B------:R-:W-:-:S12]  /*0d70*/  @!P1 BRA `(.L_x_7) ;  /* 0x0000000000dc9947 */ /* 0x000fd80003800000 */
[----:B------:R-:W-:Y:S01]  /*0d80*/  UIADD3 UR4, UPT, UPT, UR6, 0x1e0, URZ ;  /* 0x000001e006047890 */ /* 0x000fe2000fffe0ff */
[----:B------:R-:W-:Y:S01]  /*0d90*/  LOP3.LUT R16, R19, 0x7f8, RZ, 0xc0, !PT ;  /* 0x000007f813107812 */ /* 0x000fe200078ec0ff */
[----:B------:R-:W-:Y:S01]  /*0da0*/  UIADD3 UR5, UPT, UPT, UR7, 0x40, URZ ;  /* 0x0000004007057890 */ /* 0x000fe2000fffe0ff */
[C---:B------:R-:W-:Y:S01]  /*0db0*/  LEA R20, R5.reuse, 0xffffffc0, 0x6 ;  /* 0xffffffc005147811 */ /* 0x040fe200078e30ff */
[----:B------:R-:W-:Y:S01]  /*0dc0*/  ULEA UR4, UR10, UR4, 0x18 ;  /* 0x000000040a047291 */ /* 0x000fe2000f8ec0ff */
[----:B------:R-:W-:Y:S02]  /*0dd0*/  LEA R18, R5, 0xfffffff8, 0x3 ;  /* 0xfffffff805127811 */ /* 0x000fe400078e18ff */
[----:B------:R-:W-:Y:S02]  /*0de0*/  CS2R R22, SRZ ;  /* 0x0000000000167805 */ /* 0x000fe4000001ff00 */
[----:B------:R-:W-:Y:S01]  /*0df0*/  IADD3 R14, PT, PT, -R16, RZ, RZ ;  /* 0x000000ff100e7210 */ /* 0x000fe20007ffe1ff */
[----:B------:R-:W-:Y:S01]  /*0e00*/  IMAD.U32 R12, RZ, RZ, UR5 ;  /* 0x00000005ff0c7e24 */ /* 0x000fe2000f8e00ff */
[----:B------:R-:W-:-:S04]  /*0e10*/  LEA R13, R0, UR4, 0x3 ;  /* 0x00000004000d7c11 */ /* 0x000fc8000f8e18ff */
[----:B------:R-:W-:-:S07]  /*0e20*/  IADD3 R13, PT, PT, R13, -0x8, RZ ;  /* 0xfffffff80d0d7810 */ /* 0x000fce0007ffe0ff */
.L_x_8:
[----:B------:R0:W-:Y:S01]  /*0e30*/  LDS.64 R10, [R13] ;  /* 0x000000000d0a7984 */ /* 0x0001e20000000a00 */
[--C-:B------:R-:W-:Y:S01]  /*0e40*/  IMAD.IADD R27, R18, 0x1, R13.reuse ;  /* 0x00000001121b7824 */ /* 0x100fe200078e020d */
[----:B------:R-:W-:Y:S02]  /*0e50*/  IADD3 R14, PT, PT, R14, 0x8, RZ ;  /* 0x000000080e0e7810 */ /* 0x000fe40007ffe0ff */
[----:B------:R-:W1:Y:S02]  /*0e60*/  LDS.128 R4, [R12+-0x40] ;  /* 0xffffc0000c047984 */ /* 0x000e640000000c00 */
[----:B------:R-:W-:Y:S01]  /*0e70*/  ISETP.NE.AND P1, PT, R14, RZ, PT ;  /* 0x000000ff0e00720c */ /* 0x000fe20003f25270 */
[----:B0-----:R-:W-:Y:S01]  /*0e80*/  IMAD.IADD R13, R20, 0x1, R13 ;  /* 0x00000001140d7824 */ /* 0x001fe200078e020d */
[C---:B-1----:R-:W-:Y:S02]  /*0e90*/  DFMA R8, R10.reuse, R4, R22 ;  /* 0x000000040a08722b */ /* 0x042fe40000000016 */
[----:B------:R-:W-:Y:S01]  /*0ea0*/  DFMA R10, R10, R6, R24 ;  /* 0x000000060a0a722b */ /* 0x000fe20000000018 */
[----:B------:R0:W-:Y:S01]  /*0eb0*/  LDS.64 R22, [R27] ;  /* 0x000000001b167984 */ /* 0x0001e20000000a00 */
[----:B------:R-:W-:-:S03]  /*0ec0*/  IADD3 R25, PT, PT, R18, R27, RZ ;  /* 0x0000001b12197210 */ /* 0x000fc60007ffe0ff */
[----:B------:R-:W1:Y:S02]  /*0ed0*/  LDS.128 R4, [R12+-0x30] ;  /* 0xffffd0000c047984 */ /* 0x000e640000000c00 */
[----:B------:R-:W-:-:S05]  /*0ee0*/  IMAD.IADD R21, R18, 0x1, R25 ;  /* 0x0000000112157824 */ /* 0x000fca00078e0219 */
[----:B------:R-:W-:-:S05]  /*0ef0*/  IADD3 R29, PT, PT, R18, R21, RZ ;  /* 0x00000015121d7210 */ /* 0x000fca0007ffe0ff */
[----:B0-----:R-:W-:Y:S01]  /*0f00*/  IMAD.IADD R27, R18, 0x1, R29 ;  /* 0x00000001121b7824 */ /* 0x001fe200078e021d */
[C---:B-1----:R-:W-:Y:S02]  /*0f10*/  DFMA R8, R22.reuse, R4, R8 ;  /* 0x000000041608722b */ /* 0x042fe40000000008 */
[----:B------:R-:W-:Y:S01]  /*0f20*/  DFMA R22, R22, R6, R10 ;  /* 0x000000061616722b */ /* 0x000fe2000000000a */
[----:B------:R-:W-:Y:S04]  /*0f30*/  LDS.128 R4, [R12+-0x20] ;  /* 0xffffe0000c047984 */ /* 0x000fe80000000c00 */
[----:B------:R-:W0:Y:S04]  /*0f40*/  LDS.64 R10, [R25] ;  /* 0x00000000190a7984 */ /* 0x000e280000000a00 */
[----:B------:R-:W-:Y:S01]  /*0f50*/  LDS.64 R24, [R27] ;  /* 0x000000001b187984 */ /* 0x000fe20000000a00 */
[----:B0-----:R-:W-:-:S02]  /*0f60*/  DFMA R8, R10, R4, R8 ;  /* 0x000000040a08722b */ /* 0x001fc40000000008 */
[----:B------:R-:W-:Y:S01]  /*0f70*/  DFMA R10, R10, R6, R22 ;  /* 0x000000060a0a722b */ /* 0x000fe20000000016 */
[----:B------:R-:W-:Y:S04]  /*0f80*/  LDS.128 R4, [R12+-0x10] ;  /* 0xfffff0000c047984 */ /* 0x000fe80000000c00 */
[----:B------:R0:W1:Y:S02]  /*0f90*/  LDS.64 R22, [R21] ;  /* 0x0000000015167984 */ /* 0x0000640000000a00 */
[----:B0-----:R-:W-:-:S05]  /*0fa0*/  IADD3 R21, PT, PT, R18, R27, RZ ;  /* 0x0000001b12157210 */ /* 0x001fca0007ffe0ff */
[----:B------:R-:W-:Y:S01]  /*0fb0*/  IMAD.IADD R26, R18, 0x1, R21 ;  /* 0x00000001121a7824 */ /* 0x000fe200078e0215 */
[C---:B-1----:R-:W-:Y:S02]  /*0fc0*/  DFMA R8, R22.reuse, R4, R8 ;  /* 0x000000041608722b */ /* 0x042fe40000000008 */
[----:B------:R-:W-:Y:S01]  /*0fd0*/  DFMA R22, R22, R6, R10 ;  /* 0x000000061616722b */ /* 0x000fe2000000000a */
[----:B------:R-:W-:Y:S04]  /*0fe0*/  LDS.128 R4, [R12] ;  /* 0x000000000c047984 */ /* 0x000fe80000000c00 */
[----:B------:R-:W0:Y:S02]  /*0ff0*/  LDS.64 R10, [R29] ;  /* 0x000000001d0a7984 */ /* 0x000e240000000a00 */
[----:B0-----:R-:W-:-:S02]  /*1000*/  DFMA R8, R10, R4, R8 ;  /* 0x000000040a08722b */ /* 0x001fc40000000008 */
[----:B------:R-:W-:Y:S01]  /*1010*/  DFMA R10, R10, R6, R22 ;  /* 0x000000060a0a722b */ /* 0x000fe20000000016 */
[----:B------:R-:W0:Y:S04]  /*1020*/  LDS.128 R4, [R12+0x10] ;  /* 0x000010000c047984 */ /* 0x000e280000000c00 */
[----:B------:R-:W-:Y:S01]  /*1030*/  LDS.64 R22, [R21] ;  /* 0x0000000015167984 */ /* 0x000fe20000000a00 */
[C---:B0-----:R-:W-:Y:S02]  /*1040*/  DFMA R8, R24.reuse, R4, R8 ;  /* 0x000000041808722b */ /* 0x041fe40000000008 */
[----:B------:R-:W-:Y:S01]  /*1050*/  DFMA R24, R24, R6, R10 ;  /* 0x000000061818722b */ /* 0x000fe2000000000a */
[----:B------:R-:W0:Y:S05]  /*1060*/  LDS.128 R4, [R12+0x20] ;  /* 0x000020000c047984 */ /* 0x000e2a0000000c00 */
[C---:B0-----:R-:W-:Y:S01]  /*1070*/  DFMA R28, R22.reuse, R4, R8 ;  /* 0x00000004161c722b */ /* 0x041fe20000000008 */
[----:B------:R-:W-:Y:S01]  /*1080*/  LDS.64 R4, [R26] ;  /* 0x000000001a047984 */ /* 0x000fe20000000a00 */
[----:B------:R-:W-:-:S03]  /*1090*/  DFMA R24, R22, R6, R24 ;  /* 0x000000061618722b */ /* 0x000fc60000000018 */
[----:B------:R0:W1:Y:S02]  /*10a0*/  LDS.128 R8, [R12+0x30] ;  /* 0x000030000c087984 */ /* 0x0000640000000c00 */
[----:B0-----:R-:W-:Y:S01]  /*10b0*/  IADD3 R12, PT, PT, R12, 0x80, RZ ;  /* 0x000000800c0c7810 */ /* 0x001fe20007ffe0ff */
[C---:B-1----:R-:W-:Y:S02]  /*10c0*/  DFMA R22, R4.reuse, R8, R28 ;  /* 0x000000080416722b */ /* 0x042fe4000000001c */
[----:B------:R-:W-:Y:S01]  /*10d0*/  DFMA R24, R4, R10, R24 ;  /* 0x0000000a0418722b */ /* 0x000fe20000000018 */
[----:B------:R-:W-:Y:S10]  /*10e0*/  @P1 BRA `(.L_x_8) ;  /* 0xfffffffc00501947 */ /* 0x000ff4000383ffff */
.L_x_7:
[----:B------:R-:W-:Y:S05]  /*10f0*/  BSYNC.RECONVERGENT B0 ;  /* 0x0000000000007941 */ /* 0x000fea0003800200 */
.L_x_6:
[----:B------:R-:W-:Y:S04]  /*1100*/  BSSY.RECONVERGENT B0, `(.L_x_9) ;  /* 0x0000040000007945 */ /* 0x000fe80003800200 */
[----:B------:R-:W-:Y:S05]  /*1110*/  @!P0 BRA `(.L_x_10) ;  /* 0x0000000000f88947 */ /* 0x000fea0003800000 */
[----:B------:R-:W-:Y:S01]  /*1120*/  ISETP.GE.U32.AND P0, PT, R15, 0x4, PT ;  /* 0x000000040f00780c */ /* 0x000fe20003f06070 */
[----:B------:R-:W-:Y:S01]  /*1130*/  BSSY.RECONVERGENT B1, `(.L_x_11) ;  /* 0x000001c000017945 */ /* 0x000fe20003800200 */
[----:B------:R-:W-:-:S11]  /*1140*/  LOP3.LUT P1, R20, R19, 0x3, RZ, 0xc0, !PT ;  /* 0x0000000313147812 */ /* 0x000fd6000782c0ff */
[----:B------:R-:W-:Y:S05]  /*1150*/  @!P0 BRA `(.L_x_12) ;  /* 0x0000000000648947 */ /* 0x000fea0003800000 */
[----:B------:R-:W-:Y:S01]  /*1160*/  UIADD3 UR4, UPT, UPT, UR6, 0x1e0, URZ ;  /* 0x000001e006047890 */ /* 0x000fe2000fffe0ff */
[----:B------:R-:W-:Y:S01]  /*1170*/  IMAD R4, R3, R16, R0 ;  /* 0x0000001003047224 */ /* 0x000fe200078e0200 */
[C---:B------:R-:W-:Y:S02]  /*1180*/  LEA R21, R16.reuse, UR7, 0x4 ;  /* 0x0000000710157c11 */ /* 0x040fe4000f8e20ff */
[----:B------:R-:W-:Y:S01]  /*1190*/  ULEA UR4, UR10, UR4, 0x18 ;  /* 0x000000040a047291 */ /* 0x000fe2000f8ec0ff */
[----:B------:R-:W-:Y:S02]  /*11a0*/  IADD3 R16, PT, PT, R16, 0x4, RZ ;  /* 0x0000000410107810 */ /* 0x000fe40007ffe0ff */
[----:B------:R-:W-:Y:S03]  /*11b0*/  LDS.128 R8, [R21] ;  /* 0x0000000015087984 */ /* 0x000fe60000000c00 */
[----:B------:R-:W-:-:S02]  /*11c0*/  LEA R27, R4, UR4, 0x3 ;  /* 0x00000004041b7c11 */ /* 0x000fc4000f8e18ff */
[----:B------:R-:W-:Y:S03]  /*11d0*/  LDS.128 R4, [R21+0x10] ;  /* 0x0000100015047984 */ /* 0x000fe60000000c00 */
[C---:B------:R-:W-:Y:S01]  /*11e0*/  IMAD R26, R3.reuse, 0x8, R27 ;  /* 0x00000008031a7824 */ /* 0x040fe200078e021b */
[----:B------:R-:W0:Y:S04]  /*11f0*/  LDS.64 R14, [R27+-0x8] ;  /* 0xfffff8001b0e7984 */ /* 0x000e280000000a00 */
[----:B------:R1:W2:Y:S02]  /*1200*/  LDS.64 R18, [R26+-0x8] ;  /* 0xfffff8001a127984 */ /* 0x0002a40000000a00 */
[----:B-1----:R-:W-:Y:S01]  /*1210*/  LEA R26, R3, R26, 0x3 ;  /* 0x0000001a031a7211 */ /* 0x002fe200078e18ff */
[----:B0-----:R-:W-:-:S02]  /*1220*/  DFMA R12, R14, R8, R22 ;  /* 0x000000080e0c722b */ /* 0x001fc40000000016 */
[----:B------:R-:W-:Y:S02]  /*1230*/  DFMA R24, R14, R10, R24 ;  /* 0x0000000a0e18722b */ /* 0x000fe40000000018 */
[----:B------:R-:W-:Y:S01]  /*1240*/  LDS.64 R22, [R26+-0x8] ;  /* 0xfffff8001a167984 */ /* 0x000fe20000000a00 */
[----:B------:R-:W-:-:S03]  /*1250*/  IMAD R14, R3, 0x8, R26 ;  /* 0x00000008030e7824 */ /* 0x000fc600078e021a */
[----:B------:R-:W0:Y:S01]  /*1260*/  LDS.128 R8, [R21+0x20] ;  /* 0x0000200015087984 */ /* 0x000e220000000c00 */
[C---:B--2---:R-:W-:Y:S02]  /*1270*/  DFMA R28, R18.reuse, R4, R12 ;  /* 0x00000004121c722b */ /* 0x044fe4000000000c */
[----:B------:R-:W-:Y:S01]  /*1280*/  DFMA R6, R18, R6, R24 ;  /* 0x000000061206722b */ /* 0x000fe20000000018 */
[----:B------:R-:W-:Y:S04]  /*1290*/  LDS.64 R4, [R14+-0x8] ;  /* 0xfffff8000e047984 */ /* 0x000fe80000000a00 */
[----:B------:R-:W1:Y:S01]  /*12a0*/  LDS.128 R12, [R21+0x30] ;  /* 0x00003000150c7984 */ /* 0x000e620000000c00 */
[C---:B0-----:R-:W-:Y:S02]  /*12b0*/  DFMA R8, R22.reuse, R8, R28 ;  /* 0x000000081608722b */ /* 0x041fe4000000001c */
[----:B------:R-:W-:-:S06]  /*12c0*/  DFMA R6, R22, R10, R6 ;  /* 0x0000000a1606722b */ /* 0x000fcc0000000006 */
[C---:B-1----:R-:W-:Y:S02]  /*12d0*/  DFMA R22, R4.reuse, R12, R8 ;  /* 0x0000000c0416722b */ /* 0x042fe40000000008 */
[----:B------:R-:W-:-:S11]  /*12e0*/  DFMA R24, R4, R14, R6 ;  /* 0x0000000e0418722b */ /* 0x000fd60000000006 */
.L_x_12:
[----:B------:R-:W-:Y:S05]  /*12f0*/  BSYNC.RECONVERGENT B1 ;  /* 0x0000000000017941 */ /* 0x000fea0003800200 */
.L_x_11:
[----:B------:R-:W-:Y:S05]  /*1300*/  @!P1 BRA `(.L_x_10) ;  /* 0x00000000007c9947 */ /* 0x000fea0003800000 */
[----:B------:R-:W-:Y:S01]  /*1310*/  ISETP.NE.AND P0, PT, R20, 0x1, PT ;  /* 0x000000011400780c */ /* 0x000fe20003f05270 */
[----:B------:R-:W-:Y:S01]  /*1320*/  BSSY.RECONVERGENT B1, `(.L_x_13) ;  /* 0x0000013000017945 */ /* 0x000fe20003800200 */
[----:B------:R-:W-:-:S04]  /*1330*/  LOP3.LUT R4, R0, 0x1, RZ, 0xc0, !PT ;  /* 0x0000000100047812 */ /* 0x000fc800078ec0ff */
[----:B------:R-:W-:-:S07]  /*1340*/  ISETP.NE.U32.AND P1, PT, R4, 0x1, PT ;  /* 0x000000010400780c */ /* 0x000fce0003f25070 */
[----:B------:R-:W-:Y:S06]  /*1350*/  @!P0 BRA `(.L_x_14) ;  /* 0x00000000003c8947 */ /* 0x000fec0003800000 */
[----:B------:R-:W-:Y:S01]  /*1360*/  UIADD3 UR4, UPT, UPT, UR6, 0x1e0, URZ ;  /* 0x000001e006047890 */ /* 0x000fe2000fffe0ff */
[----:B------:R-:W-:Y:S01]  /*1370*/  IMAD R4, R3, R16, R0 ;  /* 0x0000001003047224 */ /* 0x000fe200078e0200 */
[C---:B------:R-:W-:Y:S02]  /*1380*/  LEA R19, R16.reuse, UR7, 0x4 ;  /* 0x0000000710137c11 */ /* 0x040fe4000f8e20ff */
[----:B------:R-:W-:Y:S01]  /*1390*/  ULEA UR4, UR10, UR4, 0x18 ;  /* 0x000000040a047291 */ /* 0x000fe2000f8ec0ff */
[----:B------:R-:W-:Y:S02]  /*13a0*/  IADD3 R16, PT, PT, R16, 0x2, RZ ;  /* 0x0000000210107810 */ /* 0x000fe40007ffe0ff */
[----:B------:R-:W-:Y:S03]  /*13b0*/  LDS.128 R8, [R19+0x10] ;  /* 0x0000100013087984 */ /* 0x000fe60000000c00 */
[----:B------:R-:W-:-:S02]  /*13c0*/  LEA R18, R4, UR4, 0x3 ;  /* 0x0000000404127c11 */ /* 0x000fc4000f8e18ff */
[----:B------:R-:W-:Y:S03]  /*13d0*/  LDS.128 R4, [R19] ;  /* 0x0000000013047984 */ /* 0x000fe60000000c00 */
[----:B------:R-:W-:Y:S01]  /*13e0*/  IMAD R12, R3, 0x8, R18 ;  /* 0x00000008030c7824 */ /* 0x000fe200078e0212 */
[----:B------:R-:W0:Y:S05]  /*13f0*/  LDS.64 R14, [R18+-0x8] ;  /* 0xfffff800120e7984 */ /* 0x000e2a0000000a00 */
[----:B------:R-:W1:Y:S01]  /*1400*/  LDS.64 R12, [R12+-0x8] ;  /* 0xfffff8000c0c7984 */ /* 0x000e620000000a00 */
[----:B0-----:R-:W-:-:S02]  /*1410*/  DFMA R4, R14, R4, R22 ;  /* 0x000000040e04722b */ /* 0x001fc40000000016 */
[----:B------:R-:W-:-:S06]  /*1420*/  DFMA R6, R14, R6, R24 ;  /* 0x000000060e06722b */ /* 0x000fcc0000000018 */
[C---:B-1----:R-:W-:Y:S02]  /*1430*/  DFMA R22, R12.reuse, R8, R4 ;  /* 0x000000080c16722b */ /* 0x042fe40000000004 */
[----:B------:R-:W-:-:S11]  /*1440*/  DFMA R24, R12, R10, R6 ;  /* 0x0000000a0c18722b */ /* 0x000fd60000000006 */
.L_x_14:
[----:B------:R-:W-:Y:S05]  /*1450*/  BSYNC.RECONVERGENT B1 ;  /* 0x0000000000017941 */ /* 0x000fea0003800200 */
.L_x_13:
[----:B------:R-:W-:Y:S05]  /*1460*/  @!P1 BRA `(.L_x_10) ;  /* 0x0000000000249947 */ /* 0x000fea0003800000 */
[----:B------:R-:W-:Y:S01]  /*1470*/  UIADD3 UR4, UPT, UPT, UR6, 0x1e0, URZ ;  /* 0x000001e006047890 */ /* 0x000fe2000fffe0ff */
[----:B------:R-:W-:Y:S01]  /*1480*/  IMAD R0, R3, R16, R0 ;  /* 0x0000001003007224 */ /* 0x000fe200078e0200 */
[----:B------:R-:W-:Y:S02]  /*1490*/  LEA R4, R16, UR7, 0x4 ;  /* 0x0000000710047c11 */ /* 0x000fe4000f8e20ff */
[----:B------:R-:W-:-:S04]  /*14a0*/  ULEA UR4, UR10, UR4, 0x18 ;  /* 0x000000040a047291 */ /* 0x000fc8000f8ec0ff */
[----:B------:R-:W-:Y:S02]  /*14b0*/  LDS.128 R4, [R4] ;  /* 0x0000000004047984 */ /* 0x000fe40000000c00 */
[----:B------:R-:W-:-:S05]  /*14c0*/  LEA R0, R0, UR4, 0x3 ;  /* 0x0000000400007c11 */ /* 0x000fca000f8e18ff */
[----:B------:R-:W0:Y:S02]  /*14d0*/  LDS.64 R8, [R0+-0x8] ;  /* 0xfffff80000087984 */ /* 0x000e240000000a00 */
[C---:B0-----:R-:W-:Y:S02]  /*14e0*/  DFMA R22, R8.reuse, R4, R22 ;  /* 0x000000040816722b */ /* 0x041fe40000000016 */
[----:B------:R-:W-:-:S11]  /*14f0*/  DFMA R24, R8, R6, R24 ;  /* 0x000000060818722b */ /* 0x000fd60000000018 */
.L_x_10:
[----:B------:R-:W-:Y:S05]  /*1500*/  BSYNC.RECONVERGENT B0 ;  /* 0x0000000000007941 */ /* 0x000fea0003800200 */
.L_x_9:
[----:B------:R-:W0:Y:S02]  /*1510*/  LDC.64 R8, c[0x0][0x380] ;  /* 0x0000e000ff087b82 */ /* 0x000e240000000a00 */
[----:B0-----:R-:W-:-:S05]  /*1520*/  IMAD.WIDE.U32 R2, R2, 0x10, R8 ;  /* 0x0000001002027825 */ /* 0x001fca00078e0008 */
[----:B------:R-:W2:Y:S01]  /*1530*/  LDG.E.128 R4, desc[UR8][R2.64] ;  /* 0x0000000802047981 */ /* 0x000ea2000c1e1d00 */
[----:B------:R-:W-:Y:S01]  /*1540*/  IMAD.WIDE.U32 R8, R17, 0x10, R8 ;  /* 0x0000001011087825 */ /* 0x000fe200078e0008 */
[----:B--2---:R-:W-:Y:S02]  /*1550*/  DADD R4, R4, R22 ;  /* 0x0000000004047229 */ /* 0x004fe40000000016 */
[----:B------:R-:W-:-:S07]  /*1560*/  DADD R6, R6, R24 ;  /* 0x0000000006067229 */ /* 0x000fce0000000018 */
[----:B------:R-:W-:Y:S01]  /*1570*/  STG.E.128 desc[UR8][R8.64], R4 ;  /* 0x0000000408007986 */ /* 0x000fe2000c101d08 */
[----:B------:R-:W-:Y:S05]  /*1580*/  EXIT ;  /* 0x000000000000794d */ /* 0x000fea0003800000 */
.L_x_15:
[----:B------:R-:W-:-:S00]  /*1590*/  BRA `(.L_x_15) ;  /* 0xfffffffc00fc7947 */ /* 0x000fc0000383ffff */
[----:B------:R-:W-:-:S00]  /*15a0*/  NOP ;  /* 0x0000000000007918 */ /* 0x000fc00000000000 */
        /* <DEDUP_REMOVED lines=13> */
.L_x_16:


//--------------------- .nv.shared._Z14MPA_psi_updateP7double2PKS_PKdjjjjj --------------------------
	.section	.nv.shared._Z14MPA_psi_updateP7double2PKS_PKdjjjjj,"aw",@nobits
	.sectionflags	@""
	.align	16
.nv.shared._Z14MPA_psi_updateP7double2PKS_PKdjjjjj:
	.zero		8464


//--------------------- .nv.shared.reserved.0     --------------------------
	.section	.nv.shared.reserved.0,"aw",@nobits
	.weak		__nv_reservedSMEM_offset_0_alias
	.size		__nv_reservedSMEM_offset_0_alias, 0, 64
	.other		__nv_reservedSMEM_offset_0_alias,@"STO_CUDA_RESERVED_SHARED STV_DEFAULT"
__nv_reservedSMEM_offset_0_alias:
	.zero		0
	.zero		64


//--------------------- .nv.constant0._Z14MPA_psi_updateP7double2PKS_PKdjjjjj --------------------------
	.section	.nv.constant0._Z14MPA_psi_updateP7double2PKS_PKdjjjjj,"a",@progbits
	.sectionflags	@""
	.align	4
.nv.constant0._Z14MPA_psi_updateP7double2PKS_PKdjjjjj:
	.zero		940


//--------------------- SYMBOLS --------------------------

	.type		.nv.reservedSmem.offset0,@object
	.size		.nv.reservedSmem.offset0,0x4
	.type		.nv.reservedSmem.cap,@object
	.size		.nv.reservedSmem.cap,0x4
